//
// Generated by NVIDIA NVVM Compiler
//
// Compiler Build ID: CL-36424714
// Cuda compilation tools, release 13.0, V13.0.88
// Based on NVVM 20.0.0
//

.version 9.0
.target sm_100
.address_size 64

	// .globl	_Z21per_row_column_kernelPiS_S_ii

.visible .entry _Z21per_row_column_kernelPiS_S_ii(
	.param .u64 .ptr .align 1 _Z21per_row_column_kernelPiS_S_ii_param_0,
	.param .u64 .ptr .align 1 _Z21per_row_column_kernelPiS_S_ii_param_1,
	.param .u64 .ptr .align 1 _Z21per_row_column_kernelPiS_S_ii_param_2,
	.param .u32 _Z21per_row_column_kernelPiS_S_ii_param_3,
	.param .u32 _Z21per_row_column_kernelPiS_S_ii_param_4
)
{
	.reg .pred 	%p<12>;
	.reg .b32 	%r<106>;
	.reg .b64 	%rd<50>;

	ld.param.u64 	%rd4, [_Z21per_row_column_kernelPiS_S_ii_param_0];
	ld.param.u64 	%rd5, [_Z21per_row_column_kernelPiS_S_ii_param_2];
	ld.param.u32 	%r29, [_Z21per_row_column_kernelPiS_S_ii_param_3];
	ld.param.u32 	%r30, [_Z21per_row_column_kernelPiS_S_ii_param_4];
	cvta.to.global.u64 	%rd1, %rd5;
	cvta.to.global.u64 	%rd2, %rd4;
	mov.u32 	%r31, %ctaid.x;
	mov.u32 	%r32, %ntid.x;
	mov.u32 	%r33, %tid.x;
	mad.lo.s32 	%r1, %r31, %r32, %r33;
	setp.ge.s32 	%p1, %r1, %r29;
	setp.lt.s32 	%p2, %r30, 1;
	or.pred  	%p3, %p1, %p2;
	@%p3 bra 	$L__BB0_13;
	mul.lo.s32 	%r2, %r30, %r1;
	and.b32  	%r3, %r30, 15;
	setp.lt.u32 	%p4, %r30, 16;
	mov.b32 	%r101, 0;
	@%p4 bra 	$L__BB0_4;
	and.b32  	%r101, %r30, 2147483632;
	neg.s32 	%r99, %r101;
	shl.b32 	%r6, %r29, 4;
	add.s64 	%rd3, %rd2, 32;
	mul.wide.s32 	%rd10, %r29, 4;
	mov.u32 	%r97, %r2;
	mov.u32 	%r98, %r1;
$L__BB0_3:
	.pragma "nounroll";
	mul.wide.s32 	%rd6, %r97, 4;
	add.s64 	%rd7, %rd3, %rd6;
	ld.global.u32 	%r35, [%rd7+-32];
	shl.b32 	%r36, %r35, 1;
	mul.wide.s32 	%rd8, %r98, 4;
	add.s64 	%rd9, %rd1, %rd8;
	st.global.u32 	[%rd9], %r36;
	ld.global.u32 	%r37, [%rd7+-28];
	shl.b32 	%r38, %r37, 1;
	add.s64 	%rd11, %rd9, %rd10;
	st.global.u32 	[%rd11], %r38;
	ld.global.u32 	%r39, [%rd7+-24];
	shl.b32 	%r40, %r39, 1;
	add.s64 	%rd12, %rd11, %rd10;
	st.global.u32 	[%rd12], %r40;
	ld.global.u32 	%r41, [%rd7+-20];
	shl.b32 	%r42, %r41, 1;
	add.s64 	%rd13, %rd12, %rd10;
	st.global.u32 	[%rd13], %r42;
	ld.global.u32 	%r43, [%rd7+-16];
	shl.b32 	%r44, %r43, 1;
	add.s64 	%rd14, %rd13, %rd10;
	st.global.u32 	[%rd14], %r44;
	ld.global.u32 	%r45, [%rd7+-12];
	shl.b32 	%r46, %r45, 1;
	add.s64 	%rd15, %rd14, %rd10;
	st.global.u32 	[%rd15], %r46;
	ld.global.u32 	%r47, [%rd7+-8];
	shl.b32 	%r48, %r47, 1;
	add.s64 	%rd16, %rd15, %rd10;
	st.global.u32 	[%rd16], %r48;
	ld.global.u32 	%r49, [%rd7+-4];
	shl.b32 	%r50, %r49, 1;
	add.s64 	%rd17, %rd16, %rd10;
	st.global.u32 	[%rd17], %r50;
	ld.global.u32 	%r51, [%rd7];
	shl.b32 	%r52, %r51, 1;
	add.s64 	%rd18, %rd17, %rd10;
	st.global.u32 	[%rd18], %r52;
	ld.global.u32 	%r53, [%rd7+4];
	shl.b32 	%r54, %r53, 1;
	add.s64 	%rd19, %rd18, %rd10;
	st.global.u32 	[%rd19], %r54;
	ld.global.u32 	%r55, [%rd7+8];
	shl.b32 	%r56, %r55, 1;
	add.s64 	%rd20, %rd19, %rd10;
	st.global.u32 	[%rd20], %r56;
	ld.global.u32 	%r57, [%rd7+12];
	shl.b32 	%r58, %r57, 1;
	add.s64 	%rd21, %rd20, %rd10;
	st.global.u32 	[%rd21], %r58;
	ld.global.u32 	%r59, [%rd7+16];
	shl.b32 	%r60, %r59, 1;
	add.s64 	%rd22, %rd21, %rd10;
	st.global.u32 	[%rd22], %r60;
	ld.global.u32 	%r61, [%rd7+20];
	shl.b32 	%r62, %r61, 1;
	add.s64 	%rd23, %rd22, %rd10;
	st.global.u32 	[%rd23], %r62;
	ld.global.u32 	%r63, [%rd7+24];
	shl.b32 	%r64, %r63, 1;
	add.s64 	%rd24, %rd23, %rd10;
	st.global.u32 	[%rd24], %r64;
	ld.global.u32 	%r65, [%rd7+28];
	shl.b32 	%r66, %r65, 1;
	add.s64 	%rd25, %rd24, %rd10;
	st.global.u32 	[%rd25], %r66;
	add.s32 	%r99, %r99, 16;
	add.s32 	%r98, %r98, %r6;
	add.s32 	%r97, %r97, 16;
	setp.ne.s32 	%p5, %r99, 0;
	@%p5 bra 	$L__BB0_3;
$L__BB0_4:
	setp.eq.s32 	%p6, %r3, 0;
	@%p6 bra 	$L__BB0_13;
	and.b32  	%r14, %r30, 7;
	setp.lt.u32 	%p7, %r3, 8;
	@%p7 bra 	$L__BB0_7;
	add.s32 	%r67, %r101, %r2;
	mul.wide.s32 	%rd26, %r67, 4;
	add.s64 	%rd27, %rd2, %rd26;
	ld.global.u32 	%r68, [%rd27];
	shl.b32 	%r69, %r68, 1;
	mad.lo.s32 	%r70, %r101, %r29, %r1;
	mul.wide.s32 	%rd28, %r70, 4;
	add.s64 	%rd29, %rd1, %rd28;
	st.global.u32 	[%rd29], %r69;
	ld.global.u32 	%r71, [%rd27+4];
	shl.b32 	%r72, %r71, 1;
	mul.wide.s32 	%rd30, %r29, 4;
	add.s64 	%rd31, %rd29, %rd30;
	st.global.u32 	[%rd31], %r72;
	ld.global.u32 	%r73, [%rd27+8];
	shl.b32 	%r74, %r73, 1;
	add.s64 	%rd32, %rd31, %rd30;
	st.global.u32 	[%rd32], %r74;
	ld.global.u32 	%r75, [%rd27+12];
	shl.b32 	%r76, %r75, 1;
	add.s64 	%rd33, %rd32, %rd30;
	st.global.u32 	[%rd33], %r76;
	ld.global.u32 	%r77, [%rd27+16];
	shl.b32 	%r78, %r77, 1;
	add.s64 	%rd34, %rd33, %rd30;
	st.global.u32 	[%rd34], %r78;
	ld.global.u32 	%r79, [%rd27+20];
	shl.b32 	%r80, %r79, 1;
	add.s64 	%rd35, %rd34, %rd30;
	st.global.u32 	[%rd35], %r80;
	ld.global.u32 	%r81, [%rd27+24];
	shl.b32 	%r82, %r81, 1;
	add.s64 	%rd36, %rd35, %rd30;
	st.global.u32 	[%rd36], %r82;
	ld.global.u32 	%r83, [%rd27+28];
	shl.b32 	%r84, %r83, 1;
	add.s64 	%rd37, %rd36, %rd30;
	st.global.u32 	[%rd37], %r84;
	add.s32 	%r101, %r101, 8;
$L__BB0_7:
	setp.eq.s32 	%p8, %r14, 0;
	@%p8 bra 	$L__BB0_13;
	and.b32  	%r17, %r30, 3;
	setp.lt.u32 	%p9, %r14, 4;
	@%p9 bra 	$L__BB0_10;
	add.s32 	%r85, %r101, %r2;
	mul.wide.s32 	%rd38, %r85, 4;
	add.s64 	%rd39, %rd2, %rd38;
	ld.global.u32 	%r86, [%rd39];
	shl.b32 	%r87, %r86, 1;
	mad.lo.s32 	%r88, %r101, %r29, %r1;
	mul.wide.s32 	%rd40, %r88, 4;
	add.s64 	%rd41, %rd1, %rd40;
	st.global.u32 	[%rd41], %r87;
	ld.global.u32 	%r89, [%rd39+4];
	shl.b32 	%r90, %r89, 1;
	mul.wide.s32 	%rd42, %r29, 4;
	add.s64 	%rd43, %rd41, %rd42;
	st.global.u32 	[%rd43], %r90;
	ld.global.u32 	%r91, [%rd39+8];
	shl.b32 	%r92, %r91, 1;
	add.s64 	%rd44, %rd43, %rd42;
	st.global.u32 	[%rd44], %r92;
	ld.global.u32 	%r93, [%rd39+12];
	shl.b32 	%r94, %r93, 1;
	add.s64 	%rd45, %rd44, %rd42;
	st.global.u32 	[%rd45], %r94;
	add.s32 	%r101, %r101, 4;
$L__BB0_10:
	setp.eq.s32 	%p10, %r17, 0;
	@%p10 bra 	$L__BB0_13;
	mad.lo.s32 	%r105, %r101, %r29, %r1;
	add.s32 	%r104, %r101, %r2;
	neg.s32 	%r103, %r17;
$L__BB0_12:
	.pragma "nounroll";
	mul.wide.s32 	%rd46, %r104, 4;
	add.s64 	%rd47, %rd2, %rd46;
	ld.global.u32 	%r95, [%rd47];
	shl.b32 	%r96, %r95, 1;
	mul.wide.s32 	%rd48, %r105, 4;
	add.s64 	%rd49, %rd1, %rd48;
	st.global.u32 	[%rd49], %r96;
	add.s32 	%r105, %r105, %r29;
	add.s32 	%r104, %r104, 1;
	add.s32 	%r103, %r103, 1;
	setp.ne.s32 	%p11, %r103, 0;
	@%p11 bra 	$L__BB0_12;
$L__BB0_13:
	ret;

}
	// .globl	_Z21per_column_row_kernelPiS_S_ii
.visible .entry _Z21per_column_row_kernelPiS_S_ii(
	.param .u64 .ptr .align 1 _Z21per_column_row_kernelPiS_S_ii_param_0,
	.param .u64 .ptr .align 1 _Z21per_column_row_kernelPiS_S_ii_param_1,
	.param .u64 .ptr .align 1 _Z21per_column_row_kernelPiS_S_ii_param_2,
	.param .u32 _Z21per_column_row_kernelPiS_S_ii_param_3,
	.param .u32 _Z21per_column_row_kernelPiS_S_ii_param_4
)
{
	.reg .pred 	%p<12>;
	.reg .b32 	%r<111>;
	.reg .b64 	%rd<50>;

	ld.param.u64 	%rd4, [_Z21per_column_row_kernelPiS_S_ii_param_0];
	ld.param.u64 	%rd5, [_Z21per_column_row_kernelPiS_S_ii_param_2];
	ld.param.u32 	%r31, [_Z21per_column_row_kernelPiS_S_ii_param_3];
	ld.param.u32 	%r32, [_Z21per_column_row_kernelPiS_S_ii_param_4];
	cvta.to.global.u64 	%rd1, %rd5;
	cvta.to.global.u64 	%rd2, %rd4;
	mov.u32 	%r33, %ctaid.x;
	mov.u32 	%r34, %ntid.x;
	mov.u32 	%r35, %ntid.y;
	mov.u32 	%r36, %tid.y;
	mov.u32 	%r1, %tid.x;
	mad.lo.s32 	%r37, %r35, %r33, %r36;
	mul.lo.s32 	%r2, %r37, %r34;
	add.s32 	%r3, %r2, %r1;
	setp.ge.s32 	%p1, %r3, %r32;
	setp.lt.s32 	%p2, %r31, 1;
	or.pred  	%p3, %p1, %p2;
	@%p3 bra 	$L__BB1_13;
	mul.lo.s32 	%r4, %r3, %r31;
	and.b32  	%r5, %r31, 15;
	setp.lt.u32 	%p4, %r31, 16;
	mov.b32 	%r106, 0;
	@%p4 bra 	$L__BB1_4;
	and.b32  	%r106, %r31, 2147483632;
	neg.s32 	%r104, %r106;
	shl.b32 	%r8, %r32, 4;
	add.s64 	%rd3, %rd1, 32;
	mul.wide.s32 	%rd10, %r32, 4;
	mov.u32 	%r102, %r4;
	mov.u32 	%r103, %r3;
$L__BB1_3:
	.pragma "nounroll";
	mul.wide.s32 	%rd6, %r102, 4;
	add.s64 	%rd7, %rd3, %rd6;
	mul.wide.s32 	%rd8, %r103, 4;
	add.s64 	%rd9, %rd2, %rd8;
	ld.global.u32 	%r39, [%rd9];
	shl.b32 	%r40, %r39, 1;
	st.global.u32 	[%rd7+-32], %r40;
	add.s64 	%rd11, %rd9, %rd10;
	ld.global.u32 	%r41, [%rd11];
	shl.b32 	%r42, %r41, 1;
	st.global.u32 	[%rd7+-28], %r42;
	add.s64 	%rd12, %rd11, %rd10;
	ld.global.u32 	%r43, [%rd12];
	shl.b32 	%r44, %r43, 1;
	st.global.u32 	[%rd7+-24], %r44;
	add.s64 	%rd13, %rd12, %rd10;
	ld.global.u32 	%r45, [%rd13];
	shl.b32 	%r46, %r45, 1;
	st.global.u32 	[%rd7+-20], %r46;
	add.s64 	%rd14, %rd13, %rd10;
	ld.global.u32 	%r47, [%rd14];
	shl.b32 	%r48, %r47, 1;
	st.global.u32 	[%rd7+-16], %r48;
	add.s64 	%rd15, %rd14, %rd10;
	ld.global.u32 	%r49, [%rd15];
	shl.b32 	%r50, %r49, 1;
	st.global.u32 	[%rd7+-12], %r50;
	add.s64 	%rd16, %rd15, %rd10;
	ld.global.u32 	%r51, [%rd16];
	shl.b32 	%r52, %r51, 1;
	st.global.u32 	[%rd7+-8], %r52;
	add.s64 	%rd17, %rd16, %rd10;
	ld.global.u32 	%r53, [%rd17];
	shl.b32 	%r54, %r53, 1;
	st.global.u32 	[%rd7+-4], %r54;
	add.s64 	%rd18, %rd17, %rd10;
	ld.global.u32 	%r55, [%rd18];
	shl.b32 	%r56, %r55, 1;
	st.global.u32 	[%rd7], %r56;
	add.s64 	%rd19, %rd18, %rd10;
	ld.global.u32 	%r57, [%rd19];
	shl.b32 	%r58, %r57, 1;
	st.global.u32 	[%rd7+4], %r58;
	add.s64 	%rd20, %rd19, %rd10;
	ld.global.u32 	%r59, [%rd20];
	shl.b32 	%r60, %r59, 1;
	st.global.u32 	[%rd7+8], %r60;
	add.s64 	%rd21, %rd20, %rd10;
	ld.global.u32 	%r61, [%rd21];
	shl.b32 	%r62, %r61, 1;
	st.global.u32 	[%rd7+12], %r62;
	add.s64 	%rd22, %rd21, %rd10;
	ld.global.u32 	%r63, [%rd22];
	shl.b32 	%r64, %r63, 1;
	st.global.u32 	[%rd7+16], %r64;
	add.s64 	%rd23, %rd22, %rd10;
	ld.global.u32 	%r65, [%rd23];
	shl.b32 	%r66, %r65, 1;
	st.global.u32 	[%rd7+20], %r66;
	add.s64 	%rd24, %rd23, %rd10;
	ld.global.u32 	%r67, [%rd24];
	shl.b32 	%r68, %r67, 1;
	st.global.u32 	[%rd7+24], %r68;
	add.s64 	%rd25, %rd24, %rd10;
	ld.global.u32 	%r69, [%rd25];
	shl.b32 	%r70, %r69, 1;
	st.global.u32 	[%rd7+28], %r70;
	add.s32 	%r104, %r104, 16;
	add.s32 	%r103, %r103, %r8;
	add.s32 	%r102, %r102, 16;
	setp.ne.s32 	%p5, %r104, 0;
	@%p5 bra 	$L__BB1_3;
$L__BB1_4:
	setp.eq.s32 	%p6, %r5, 0;
	@%p6 bra 	$L__BB1_13;
	and.b32  	%r16, %r31, 7;
	setp.lt.u32 	%p7, %r5, 8;
	@%p7 bra 	$L__BB1_7;
	mad.lo.s32 	%r71, %r106, %r32, %r3;
	mul.wide.s32 	%rd26, %r71, 4;
	add.s64 	%rd27, %rd2, %rd26;
	ld.global.u32 	%r72, [%rd27];
	shl.b32 	%r73, %r72, 1;
	add.s32 	%r74, %r106, %r4;
	mul.wide.s32 	%rd28, %r74, 4;
	add.s64 	%rd29, %rd1, %rd28;
	st.global.u32 	[%rd29], %r73;
	mul.wide.s32 	%rd30, %r32, 4;
	add.s64 	%rd31, %rd27, %rd30;
	ld.global.u32 	%r75, [%rd31];
	shl.b32 	%r76, %r75, 1;
	st.global.u32 	[%rd29+4], %r76;
	add.s64 	%rd32, %rd31, %rd30;
	ld.global.u32 	%r77, [%rd32];
	shl.b32 	%r78, %r77, 1;
	st.global.u32 	[%rd29+8], %r78;
	add.s64 	%rd33, %rd32, %rd30;
	ld.global.u32 	%r79, [%rd33];
	shl.b32 	%r80, %r79, 1;
	st.global.u32 	[%rd29+12], %r80;
	add.s64 	%rd34, %rd33, %rd30;
	ld.global.u32 	%r81, [%rd34];
	shl.b32 	%r82, %r81, 1;
	st.global.u32 	[%rd29+16], %r82;
	add.s64 	%rd35, %rd34, %rd30;
	ld.global.u32 	%r83, [%rd35];
	shl.b32 	%r84, %r83, 1;
	st.global.u32 	[%rd29+20], %r84;
	add.s64 	%rd36, %rd35, %rd30;
	ld.global.u32 	%r85, [%rd36];
	shl.b32 	%r86, %r85, 1;
	st.global.u32 	[%rd29+24], %r86;
	add.s64 	%rd37, %rd36, %rd30;
	ld.global.u32 	%r87, [%rd37];
	shl.b32 	%r88, %r87, 1;
	st.global.u32 	[%rd29+28], %r88;
	add.s32 	%r106, %r106, 8;
$L__BB1_7:
	setp.eq.s32 	%p8, %r16, 0;
	@%p8 bra 	$L__BB1_13;
	and.b32  	%r19, %r31, 3;
	setp.lt.u32 	%p9, %r16, 4;
	@%p9 bra 	$L__BB1_10;
	mad.lo.s32 	%r89, %r106, %r32, %r3;
	mul.wide.s32 	%rd38, %r89, 4;
	add.s64 	%rd39, %rd2, %rd38;
	ld.global.u32 	%r90, [%rd39];
	shl.b32 	%r91, %r90, 1;
	add.s32 	%r92, %r106, %r4;
	mul.wide.s32 	%rd40, %r92, 4;
	add.s64 	%rd41, %rd1, %rd40;
	st.global.u32 	[%rd41], %r91;
	mul.wide.s32 	%rd42, %r32, 4;
	add.s64 	%rd43, %rd39, %rd42;
	ld.global.u32 	%r93, [%rd43];
	shl.b32 	%r94, %r93, 1;
	st.global.u32 	[%rd41+4], %r94;
	add.s64 	%rd44, %rd43, %rd42;
	ld.global.u32 	%r95, [%rd44];
	shl.b32 	%r96, %r95, 1;
	st.global.u32 	[%rd41+8], %r96;
	add.s64 	%rd45, %rd44, %rd42;
	ld.global.u32 	%r97, [%rd45];
	shl.b32 	%r98, %r97, 1;
	st.global.u32 	[%rd41+12], %r98;
	add.s32 	%r106, %r106, 4;
$L__BB1_10:
	setp.eq.s32 	%p10, %r19, 0;
	@%p10 bra 	$L__BB1_13;
	add.s32 	%r110, %r106, %r4;
	mad.lo.s32 	%r99, %r106, %r32, %r1;
	add.s32 	%r109, %r99, %r2;
	neg.s32 	%r108, %r19;
$L__BB1_12:
	.pragma "nounroll";
	mul.wide.s32 	%rd46, %r110, 4;
	add.s64 	%rd47, %rd1, %rd46;
	mul.wide.s32 	%rd48, %r109, 4;
	add.s64 	%rd49, %rd2, %rd48;
	ld.global.u32 	%r100, [%rd49];
	shl.b32 	%r101, %r100, 1;
	st.global.u32 	[%rd47], %r101;
	add.s32 	%r110, %r110, 1;
	add.s32 	%r109, %r109, %r32;
	add.s32 	%r108, %r108, 1;
	setp.ne.s32 	%p11, %r108, 0;
	@%p11 bra 	$L__BB1_12;
$L__BB1_13:
	ret;

}
	// .globl	_Z18per_element_kernelPiS_S_ii
.visible .entry _Z18per_element_kernelPiS_S_ii(
	.param .u64 .ptr .align 1 _Z18per_element_kernelPiS_S_ii_param_0,
	.param .u64 .ptr .align 1 _Z18per_element_kernelPiS_S_ii_param_1,
	.param .u64 .ptr .align 1 _Z18per_element_kernelPiS_S_ii_param_2,
	.param .u32 _Z18per_element_kernelPiS_S_ii_param_3,
	.param .u32 _Z18per_element_kernelPiS_S_ii_param_4
)
{
	.reg .pred 	%p<4>;
	.reg .b32 	%r<17>;
	.reg .b64 	%rd<9>;

	ld.param.u64 	%rd1, [_Z18per_element_kernelPiS_S_ii_param_0];
	ld.param.u64 	%rd2, [_Z18per_element_kernelPiS_S_ii_param_2];
	ld.param.u32 	%r3, [_Z18per_element_kernelPiS_S_ii_param_3];
	ld.param.u32 	%r5, [_Z18per_element_kernelPiS_S_ii_param_4];
	mov.u32 	%r6, %ctaid.x;
	mov.u32 	%r7, %ntid.x;
	mov.u32 	%r8, %tid.x;
	mad.lo.s32 	%r1, %r6, %r7, %r8;
	mov.u32 	%r9, %ctaid.y;
	mov.u32 	%r10, %ntid.y;
	mov.u32 	%r11, %tid.y;
	mad.lo.s32 	%r12, %r9, %r10, %r11;
	setp.ge.s32 	%p1, %r1, %r3;
	setp.ge.s32 	%p2, %r12, %r5;
	or.pred  	%p3, %p1, %p2;
	@%p3 bra 	$L__BB2_2;
	cvta.to.global.u64 	%rd3, %rd1;
	cvta.to.global.u64 	%rd4, %rd2;
	mad.lo.s32 	%r13, %r5, %r1, %r12;
	mul.wide.s32 	%rd5, %r13, 4;
	add.s64 	%rd6, %rd3, %rd5;
	ld.global.u32 	%r14, [%rd6];
	shl.b32 	%r15, %r14, 1;
	mad.lo.s32 	%r16, %r3, %r12, %r1;
	mul.wide.s32 	%rd7, %r16, 4;
	add.s64 	%rd8, %rd4, %rd7;
	st.global.u32 	[%rd8], %r15;
$L__BB2_2:
	ret;

}


// ===== COMPILED SASS (sm_100) =====

	.target	sm_100

	.elftype	@"ET_EXEC"


//--------------------- .note.nv.tkinfo           --------------------------
	.section	.note.nv.tkinfo,"",@"SHT_NOTE"
	.sectionflags	@"SHF_NOTE_NV_TKINFO"
	.tkinfo
        /*0018*/ 	.word	0x00000002
        /*0030*/ 	.string	""
        /*0030*/ 	.string	"ptxas"
        /*0030*/ 	.string	"Cuda compilation tools, release 13.0, V13.0.88"
        /*0030*/ 	.string	"Build cuda_13.0.r13.0/compiler.36424714_0"
        /*0030*/ 	.string	"-arch sm_100 -m 64 "



//--------------------- .note.nv.cuinfo           --------------------------
	.section	.note.nv.cuinfo,"",@"SHT_NOTE"
	.sectionflags	@"SHF_NOTE_NV_CUINFO"
        /*0018*/ 	.short	0x0002
        /*001a*/ 	.short	0x0064
        /*001c*/ 	.short	0x0082
	.zero		2


//--------------------- .nv.info                  --------------------------
	.section	.nv.info,"",@"SHT_CUDA_INFO"
	.align	4


	//----- nvinfo : EIATTR_REGCOUNT
	.align		4
        /*0000*/ 	.byte	0x04, 0x2f
        /*0002*/ 	.short	(.L_1 - .L_0)
	.align		4
.L_0:
        /*0004*/ 	.word	index@(_Z21per_row_column_kernelPiS_S_ii)
        /*0008*/ 	.word	0x0000001c


	//----- nvinfo : EIATTR_FRAME_SIZE
	.align		4
.L_1:
        /*000c*/ 	.byte	0x04, 0x11
        /*000e*/ 	.short	(.L_3 - .L_2)
	.align		4
.L_2:
        /*0010*/ 	.word	index@(_Z21per_row_column_kernelPiS_S_ii)
        /*0014*/ 	.word	0x00000000


	//----- nvinfo : EIATTR_REGCOUNT
	.align		4
.L_3:
        /*0018*/ 	.byte	0x04, 0x2f
        /*001a*/ 	.short	(.L_5 - .L_4)
	.align		4
.L_4:
        /*001c*/ 	.word	index@(_Z21per_column_row_kernelPiS_S_ii)
        /*0020*/ 	.word	0x00000020


	//----- nvinfo : EIATTR_FRAME_SIZE
	.align		4
.L_5:
        /*0024*/ 	.byte	0x04, 0x11
        /*0026*/ 	.short	(.L_7 - .L_6)
	.align		4
.L_6:
        /*0028*/ 	.word	index@(_Z21per_column_row_kernelPiS_S_ii)
        /*002c*/ 	.word	0x00000000


	//----- nvinfo : EIATTR_REGCOUNT
	.align		4
.L_7:
        /*0030*/ 	.byte	0x04, 0x2f
        /*0032*/ 	.short	(.L_9 - .L_8)
	.align		4
.L_8:
        /*0034*/ 	.word	index@(_Z18per_element_kernelPiS_S_ii)
        /*0038*/ 	.word	0x0000000a


	//----- nvinfo : EIATTR_FRAME_SIZE
	.align		4
.L_9:
        /*003c*/ 	.byte	0x04, 0x11
        /*003e*/ 	.short	(.L_11 - .L_10)
	.align		4
.L_10:
        /*0040*/ 	.word	index@(_Z18per_element_kernelPiS_S_ii)
        /*0044*/ 	.word	0x00000000


	//----- nvinfo : EIATTR_MIN_STACK_SIZE
	.align		4
.L_11:
        /*0048*/ 	.byte	0x04, 0x12
        /*004a*/ 	.short	(.L_13 - .L_12)
	.align		4
.L_12:
        /*004c*/ 	.word	index@(_Z18per_element_kernelPiS_S_ii)
        /*0050*/ 	.word	0x00000000


	//----- nvinfo : EIATTR_MIN_STACK_SIZE
	.align		4
.L_13:
        /*0054*/ 	.byte	0x04, 0x12
        /*0056*/ 	.short	(.L_15 - .L_14)
	.align		4
.L_14:
        /*0058*/ 	.word	index@(_Z21per_column_row_kernelPiS_S_ii)
        /*005c*/ 	.word	0x00000000


	//----- nvinfo : EIATTR_MIN_STACK_SIZE
	.align		4
.L_15:
        /*0060*/ 	.byte	0x04, 0x12
        /*0062*/ 	.short	(.L_17 - .L_16)
	.align		4
.L_16:
        /*0064*/ 	.word	index@(_Z21per_row_column_kernelPiS_S_ii)
        /*0068*/ 	.word	0x00000000
.L_17:


//--------------------- .nv.compat                --------------------------
	.section	.nv.compat,"",@"SHT_CUDA_COMPAT_INFO"
	.align	4
        /*0000*/ 	.byte	0x02, 0x09, 0x00, 0x00, 0x02, 0x02, 0x01, 0x00, 0x02, 0x05, 0x05, 0x00, 0x03, 0x07, 0x01, 0x01
        /*0010*/ 	.byte	0x02, 0x03, 0x00, 0x00, 0x02, 0x06, 0x01, 0x00, 0x04, 0x0b, 0x08, 0x00, 0x09, 0x00, 0x00, 0x00
        /*0020*/ 	.byte	0x00, 0x00, 0x00, 0x00


//--------------------- .nv.info._Z18per_element_kernelPiS_S_ii --------------------------
	.section	.nv.info._Z18per_element_kernelPiS_S_ii,"",@"SHT_CUDA_INFO"
	.sectionflags	@""
	.align	4


	//----- nvinfo : EIATTR_CUDA_API_VERSION
	.align		4
        /*0000*/ 	.byte	0x04, 0x37
        /*0002*/ 	.short	(.L_19 - .L_18)
.L_18:
        /*0004*/ 	.word	0x00000082


	//----- nvinfo : EIATTR_KPARAM_INFO
	.align		4
.L_19:
        /*0008*/ 	.byte	0x04, 0x17
        /*000a*/ 	.short	(.L_21 - .L_20)
.L_20:
        /*000c*/ 	.word	0x00000000
        /*0010*/ 	.short	0x0004
        /*0012*/ 	.short	0x001c
        /*0014*/ 	.byte	0x00, 0xf0, 0x11, 0x00


	//----- nvinfo : EIATTR_KPARAM_INFO
	.align		4
.L_21:
        /*0018*/ 	.byte	0x04, 0x17
        /*001a*/ 	.short	(.L_23 - .L_22)
.L_22:
        /*001c*/ 	.word	0x00000000
        /*0020*/ 	.short	0x0003
        /*0022*/ 	.short	0x0018
        /*0024*/ 	.byte	0x00, 0xf0, 0x11, 0x00


	//----- nvinfo : EIATTR_KPARAM_INFO
	.align		4
.L_23:
        /*0028*/ 	.byte	0x04, 0x17
        /*002a*/ 	.short	(.L_25 - .L_24)
.L_24:
        /*002c*/ 	.word	0x00000000
        /*0030*/ 	.short	0x0002
        /*0032*/ 	.short	0x0010
        /*0034*/ 	.byte	0x00, 0xf5, 0x21, 0x00


	//----- nvinfo : EIATTR_KPARAM_INFO
	.align		4
.L_25:
        /*0038*/ 	.byte	0x04, 0x17
        /*003a*/ 	.short	(.L_27 - .L_26)
.L_26:
        /*003c*/ 	.word	0x00000000
        /*0040*/ 	.short	0x0001
        /*0042*/ 	.short	0x0008
        /*0044*/ 	.byte	0x00, 0xf5, 0x21, 0x00


	//----- nvinfo : EIATTR_KPARAM_INFO
	.align		4
.L_27:
        /*0048*/ 	.byte	0x04, 0x17
        /*004a*/ 	.short	(.L_29 - .L_28)
.L_28:
        /*004c*/ 	.word	0x00000000
        /*0050*/ 	.short	0x0000
        /*0052*/ 	.short	0x0000
        /*0054*/ 	.byte	0x00, 0xf5, 0x21, 0x00


	//----- nvinfo : EIATTR_SPARSE_MMA_MASK
	.align		4
.L_29:
        /*0058*/ 	.byte	0x03, 0x50
        /*005a*/ 	.short	0x0000


	//----- nvinfo : EIATTR_MAXREG_COUNT
	.align		4
        /*005c*/ 	.byte	0x03, 0x1b
        /*005e*/ 	.short	0x00ff


	//----- nvinfo : EIATTR_MERCURY_ISA_VERSION
	.align		4
        /*0060*/ 	.byte	0x03, 0x5f
        /*0062*/ 	.short	0x0101


	//----- nvinfo : EIATTR_VRC_CTA_INIT_COUNT
	.align		4
        /*0064*/ 	.byte	0x02, 0x4a
	.zero		1
	.zero		1


	//----- nvinfo : EIATTR_EXIT_INSTR_OFFSETS
	.align		4
        /*0068*/ 	.byte	0x04, 0x1c
        /*006a*/ 	.short	(.L_31 - .L_30)


	//   ....[0]....
.L_30:
        /*006c*/ 	.word	0x000000c0


	//   ....[1]....
        /*0070*/ 	.word	0x00000170


	//----- nvinfo : EIATTR_CBANK_PARAM_SIZE
	.align		4
.L_31:
        /*0074*/ 	.byte	0x03, 0x19
        /*0076*/ 	.short	0x0020


	//----- nvinfo : EIATTR_PARAM_CBANK
	.align		4
        /*0078*/ 	.byte	0x04, 0x0a
        /*007a*/ 	.short	(.L_33 - .L_32)
	.align		4
.L_32:
        /*007c*/ 	.word	index@(.nv.constant0._Z18per_element_kernelPiS_S_ii)
        /*0080*/ 	.short	0x0380
        /*0082*/ 	.short	0x0020


	//----- nvinfo : EIATTR_SW_WAR
	.align		4
.L_33:
        /*0084*/ 	.byte	0x04, 0x36
        /*0086*/ 	.short	(.L_35 - .L_34)
.L_34:
        /*0088*/ 	.word	0x00000008
.L_35:


//--------------------- .nv.info._Z21per_column_row_kernelPiS_S_ii --------------------------
	.section	.nv.info._Z21per_column_row_kernelPiS_S_ii,"",@"SHT_CUDA_INFO"
	.sectionflags	@""
	.align	4


	//----- nvinfo : EIATTR_CUDA_API_VERSION
	.align		4
        /*0000*/ 	.byte	0x04, 0x37
        /*0002*/ 	.short	(.L_37 - .L_36)
.L_36:
        /*0004*/ 	.word	0x00000082


	//----- nvinfo : EIATTR_KPARAM_INFO
	.align		4
.L_37:
        /*0008*/ 	.byte	0x04, 0x17
        /*000a*/ 	.short	(.L_39 - .L_38)
.L_38:
        /*000c*/ 	.word	0x00000000
        /*0010*/ 	.short	0x0004
        /*0012*/ 	.short	0x001c
        /*0014*/ 	.byte	0x00, 0xf0, 0x11, 0x00


	//----- nvinfo : EIATTR_KPARAM_INFO
	.align		4
.L_39:
        /*0018*/ 	.byte	0x04, 0x17
        /*001a*/ 	.short	(.L_41 - .L_40)
.L_40:
        /*001c*/ 	.word	0x00000000
        /*0020*/ 	.short	0x0003
        /*0022*/ 	.short	0x0018
        /*0024*/ 	.byte	0x00, 0xf0, 0x11, 0x00


	//----- nvinfo : EIATTR_KPARAM_INFO
	.align		4
.L_41:
        /*0028*/ 	.byte	0x04, 0x17
        /*002a*/ 	.short	(.L_43 - .L_42)
.L_42:
        /*002c*/ 	.word	0x00000000
        /*0030*/ 	.short	0x0002
        /*0032*/ 	.short	0x0010
        /*0034*/ 	.byte	0x00, 0xf5, 0x21, 0x00


	//----- nvinfo : EIATTR_KPARAM_INFO
	.align		4
.L_43:
        /*0038*/ 	.byte	0x04, 0x17
        /*003a*/ 	.short	(.L_45 - .L_44)
.L_44:
        /*003c*/ 	.word	0x00000000
        /*0040*/ 	.short	0x0001
        /*0042*/ 	.short	0x0008
        /*0044*/ 	.byte	0x00, 0xf5, 0x21, 0x00


	//----- nvinfo : EIATTR_KPARAM_INFO
	.align		4
.L_45:
        /*0048*/ 	.byte	0x04, 0x17
        /*004a*/ 	.short	(.L_47 - .L_46)
.L_46:
        /*004c*/ 	.word	0x00000000
        /*0050*/ 	.short	0x0000
        /*0052*/ 	.short	0x0000
        /*0054*/ 	.byte	0x00, 0xf5, 0x21, 0x00


	//----- nvinfo : EIATTR_SPARSE_MMA_MASK
	.align		4
.L_47:
        /*0058*/ 	.byte	0x03, 0x50
        /*005a*/ 	.short	0x0000


	//----- nvinfo : EIATTR_MAXREG_COUNT
	.align		4
        /*005c*/ 	.byte	0x03, 0x1b
        /*005e*/ 	.short	0x00ff


	//----- nvinfo : EIATTR_MERCURY_ISA_VERSION
	.align		4
        /*0060*/ 	.byte	0x03, 0x5f
        /*0062*/ 	.short	0x0101


	//----- nvinfo : EIATTR_VRC_CTA_INIT_COUNT
	.align		4
        /*0064*/ 	.byte	0x02, 0x4a
	.zero		1
	.zero		1


	//----- nvinfo : EIATTR_EXIT_INSTR_OFFSETS
	.align		4
        /*0068*/ 	.byte	0x04, 0x1c
        /*006a*/ 	.short	(.L_49 - .L_48)


	//   ....[0]....
.L_48:
        /*006c*/ 	.word	0x000000c0


	//   ....[1]....
        /*0070*/ 	.word	0x00000640


	//   ....[2]....
        /*0074*/ 	.word	0x000008f0


	//   ....[3]....
        /*0078*/ 	.word	0x00000aa0


	//   ....[4]....
        /*007c*/ 	.word	0x00000bb0


	//----- nvinfo : EIATTR_CBANK_PARAM_SIZE
	.align		4
.L_49:
        /*0080*/ 	.byte	0x03, 0x19
        /*0082*/ 	.short	0x0020


	//----- nvinfo : EIATTR_PARAM_CBANK
	.align		4
        /*0084*/ 	.byte	0x04, 0x0a
        /*0086*/ 	.short	(.L_51 - .L_50)
	.align		4
.L_50:
        /*0088*/ 	.word	index@(.nv.constant0._Z21per_column_row_kernelPiS_S_ii)
        /*008c*/ 	.short	0x0380
        /*008e*/ 	.short	0x0020


	//----- nvinfo : EIATTR_SW_WAR
	.align		4
.L_51:
        /*0090*/ 	.byte	0x04, 0x36
        /*0092*/ 	.short	(.L_53 - .L_52)
.L_52:
        /*0094*/ 	.word	0x00000008
.L_53:


//--------------------- .nv.info._Z21per_row_column_kernelPiS_S_ii --------------------------
	.section	.nv.info._Z21per_row_column_kernelPiS_S_ii,"",@"SHT_CUDA_INFO"
	.sectionflags	@""
	.align	4


	//----- nvinfo : EIATTR_CUDA_API_VERSION
	.align		4
        /*0000*/ 	.byte	0x04, 0x37
        /*0002*/ 	.short	(.L_55 - .L_54)
.L_54:
        /*0004*/ 	.word	0x00000082


	//----- nvinfo : EIATTR_KPARAM_INFO
	.align		4
.L_55:
        /*0008*/ 	.byte	0x04, 0x17
        /*000a*/ 	.short	(.L_57 - .L_56)
.L_56:
        /*000c*/ 	.word	0x00000000
        /*0010*/ 	.short	0x0004
        /*0012*/ 	.short	0x001c
        /*0014*/ 	.byte	0x00, 0xf0, 0x11, 0x00


	//----- nvinfo : EIATTR_KPARAM_INFO
	.align		4
.L_57:
        /*0018*/ 	.byte	0x04, 0x17
        /*001a*/ 	.short	(.L_59 - .L_58)
.L_58:
        /*001c*/ 	.word	0x00000000
        /*0020*/ 	.short	0x0003
        /*0022*/ 	.short	0x0018
        /*0024*/ 	.byte	0x00, 0xf0, 0x11, 0x00


	//----- nvinfo : EIATTR_KPARAM_INFO
	.align		4
.L_59:
        /*0028*/ 	.byte	0x04, 0x17
        /*002a*/ 	.short	(.L_61 - .L_60)
.L_60:
        /*002c*/ 	.word	0x00000000
        /*0030*/ 	.short	0x0002
        /*0032*/ 	.short	0x0010
        /*0034*/ 	.byte	0x00, 0xf5, 0x21, 0x00


	//----- nvinfo : EIATTR_KPARAM_INFO
	.align		4
.L_61:
        /*0038*/ 	.byte	0x04, 0x17
        /*003a*/ 	.short	(.L_63 - .L_62)
.L_62:
        /*003c*/ 	.word	0x00000000
        /*0040*/ 	.short	0x0001
        /*0042*/ 	.short	0x0008
        /*0044*/ 	.byte	0x00, 0xf5, 0x21, 0x00


	//----- nvinfo : EIATTR_KPARAM_INFO
	.align		4
.L_63:
        /*0048*/ 	.byte	0x04, 0x17
        /*004a*/ 	.short	(.L_65 - .L_64)
.L_64:
        /*004c*/ 	.word	0x00000000
        /*0050*/ 	.short	0x0000
        /*0052*/ 	.short	0x0000
        /*0054*/ 	.byte	0x00, 0xf5, 0x21, 0x00


	//----- nvinfo : EIATTR_SPARSE_MMA_MASK
	.align		4
.L_65:
        /*0058*/ 	.byte	0x03, 0x50
        /*005a*/ 	.short	0x0000


	//----- nvinfo : EIATTR_MAXREG_COUNT
	.align		4
        /*005c*/ 	.byte	0x03, 0x1b
        /*005e*/ 	.short	0x00ff


	//----- nvinfo : EIATTR_MERCURY_ISA_VERSION
	.align		4
        /*0060*/ 	.byte	0x03, 0x5f
        /*0062*/ 	.short	0x0101


	//----- nvinfo : EIATTR_VRC_CTA_INIT_COUNT
	.align		4
        /*0064*/ 	.byte	0x02, 0x4a
	.zero		1
	.zero		1


	//----- nvinfo : EIATTR_EXIT_INSTR_OFFSETS
	.align		4
        /*0068*/ 	.byte	0x04, 0x1c
        /*006a*/ 	.short	(.L_67 - .L_66)


	//   ....[0]....
.L_66:
        /*006c*/ 	.word	0x00000080


	//   ....[1]....
        /*0070*/ 	.word	0x00000600


	//   ....[2]....
        /*0074*/ 	.word	0x000008b0


	//   ....[3]....
        /*0078*/ 	.word	0x00000a60


	//   ....[4]....
        /*007c*/ 	.word	0x00000b60


	//----- nvinfo : EIATTR_CBANK_PARAM_SIZE
	.align		4
.L_67:
        /*0080*/ 	.byte	0x03, 0x19
        /*0082*/ 	.short	0x0020


	//----- nvinfo : EIATTR_PARAM_CBANK
	.align		4
        /*0084*/ 	.byte	0x04, 0x0a
        /*0086*/ 	.short	(.L_69 - .L_68)
	.align		4
.L_68:
        /*0088*/ 	.word	index@(.nv.constant0._Z21per_row_column_kernelPiS_S_ii)
        /*008c*/ 	.short	0x0380
        /*008e*/ 	.short	0x0020


	//----- nvinfo : EIATTR_SW_WAR
	.align		4
.L_69:
        /*0090*/ 	.byte	0x04, 0x36
        /*0092*/ 	.short	(.L_71 - .L_70)
.L_70:
        /*0094*/ 	.word	0x00000008
.L_71:


//--------------------- .nv.callgraph             --------------------------
	.section	.nv.callgraph,"",@"SHT_CUDA_CALLGRAPH"
	.align	4
	.sectionentsize	8
	.align		4
        /*0000*/ 	.word	0x00000000
	.align		4
        /*0004*/ 	.word	0xffffffff
	.align		4
        /*0008*/ 	.word	0x00000000
	.align		4
        /*000c*/ 	.word	0xfffffffe
	.align		4
        /*0010*/ 	.word	0x00000000
	.align		4
        /*0014*/ 	.word	0xfffffffd
	.align		4
        /*0018*/ 	.word	0x00000000
	.align		4
        /*001c*/ 	.word	0xfffffffc


//--------------------- .text._Z18per_element_kernelPiS_S_ii --------------------------
	.section	.text._Z18per_element_kernelPiS_S_ii,"ax",@progbits
	.align	128
        .global         _Z18per_element_kernelPiS_S_ii
        .type           _Z18per_element_kernelPiS_S_ii,@function
        .size           _Z18per_element_kernelPiS_S_ii,(.L_x_13 - _Z18per_element_kernelPiS_S_ii)
        .other          _Z18per_element_kernelPiS_S_ii,@"STO_CUDA_ENTRY STV_DEFAULT"
_Z18per_element_kernelPiS_S_ii:
.text._Z18per_element_kernelPiS_S_ii:
[----:B------:R-:W-:Y:S01]  /*0000*/  LDC R1, c[0x0][0x37c] ;  /* 0x0000df00ff017b82 */ /* 0x000fe20000000800 */
[----:B------:R-:W0:Y:S07]  /*0010*/  S2R R2, SR_TID.Y ;  /* 0x0000000000027919 */ /* 0x000e2e0000002200 */
[----:B------:R-:W1:Y:S01]  /*0020*/  LDC R0, c[0x0][0x360] ;  /* 0x0000d800ff007b82 */ /* 0x000e620000000800 */
[----:B------:R-:W2:Y:S01]  /*0030*/  LDCU.64 UR6, c[0x0][0x398] ;  /* 0x00007300ff0677ac */ /* 0x000ea20008000a00 */
[----:B------:R-:W1:Y:S06]  /*0040*/  S2R R3, SR_TID.X ;  /* 0x0000000000037919 */ /* 0x000e6c0000002100 */
[----:B------:R-:W0:Y:S08]  /*0050*/  S2UR UR5, SR_CTAID.Y ;  /* 0x00000000000579c3 */ /* 0x000e300000002600 */
[----:B------:R-:W0:Y:S08]  /*0060*/  LDC R7, c[0x0][0x364] ;  /* 0x0000d900ff077b82 */ /* 0x000e300000000800 */
[----:B------:R-:W1:Y:S01]  /*0070*/  S2UR UR4, SR_CTAID.X ;  /* 0x00000000000479c3 */ /* 0x000e620000002500 */
[----:B0-----:R-:W-:-:S05]  /*0080*/  IMAD R7, R7, UR5, R2 ;  /* 0x0000000507077c24 */ /* 0x001fca000f8e0202 */
[----:B--2---:R-:W-:Y:S01]  /*0090*/  ISETP.GE.AND P0, PT, R7, UR7, PT ;  /* 0x0000000707007c0c */ /* 0x004fe2000bf06270 */
[----:B-1----:R-:W-:-:S05]  /*00a0*/  IMAD R0, R0, UR4, R3 ;  /* 0x0000000400007c24 */ /* 0x002fca000f8e0203 */
[----:B------:R-:W-:-:S13]  /*00b0*/  ISETP.GE.OR P0, PT, R0, UR6, P0 ;  /* 0x0000000600007c0c */ /* 0x000fda0008706670 */
[----:B------:R-:W-:Y:S05]  /*00c0*/  @P0 EXIT ;  /* 0x000000000000094d */ /* 0x000fea0003800000 */
[----:B------:R-:W0:Y:S01]  /*00d0*/  LDC.64 R2, c[0x0][0x380] ;  /* 0x0000e000ff027b82 */ /* 0x000e220000000a00 */
[----:B------:R-:W1:Y:S01]  /*00e0*/  LDCU.64 UR4, c[0x0][0x358] ;  /* 0x00006b00ff0477ac */ /* 0x000e620008000a00 */
[----:B------:R-:W-:-:S04]  /*00f0*/  IMAD R5, R0, UR7, R7 ;  /* 0x0000000700057c24 */ /* 0x000fc8000f8e0207 */
[----:B0-----:R-:W-:Y:S02]  /*0100*/  IMAD.WIDE R2, R5, 0x4, R2 ;  /* 0x0000000405027825 */ /* 0x001fe400078e0202 */
[----:B------:R-:W0:Y:S04]  /*0110*/  LDC.64 R4, c[0x0][0x390] ;  /* 0x0000e400ff047b82 */ /* 0x000e280000000a00 */
[----:B-1----:R-:W2:Y:S01]  /*0120*/  LDG.E R2, desc[UR4][R2.64] ;  /* 0x0000000402027981 */ /* 0x002ea2000c1e1900 */
[----:B------:R-:W-:-:S04]  /*0130*/  IMAD R7, R7, UR6, R0 ;  /* 0x0000000607077c24 */ /* 0x000fc8000f8e0200 */
[----:B0-----:R-:W-:Y:S01]  /*0140*/  IMAD.WIDE R4, R7, 0x4, R4 ;  /* 0x0000000407047825 */ /* 0x001fe200078e0204 */
[----:B--2---:R-:W-:-:S05]  /*0150*/  SHF.L.U32 R7, R2, 0x1, RZ ;  /* 0x0000000102077819 */ /* 0x004fca00000006ff */
[----:B------:R-:W-:Y:S01]  /*0160*/  STG.E desc[UR4][R4.64], R7 ;  /* 0x0000000704007986 */ /* 0x000fe2000c101904 */
[----:B------:R-:W-:Y:S05]  /*0170*/  EXIT ;  /* 0x000000000000794d */ /* 0x000fea0003800000 */
.L_x_0:
[----:B------:R-:W-:-:S00]  /*0180*/  BRA `(.L_x_0) ;  /* 0xfffffffc00fc7947 */ /* 0x000fc0000383ffff */
[----:B------:R-:W-:-:S00]  /*0190*/  NOP ;  /* 0x0000000000007918 */ /* 0x000fc00000000000 */
        /* <DEDUP_REMOVED lines=14> */
.L_x_13:


//--------------------- .text._Z21per_column_row_kernelPiS_S_ii --------------------------
	.section	.text._Z21per_column_row_kernelPiS_S_ii,"ax",@progbits
	.align	128
        .global         _Z21per_column_row_kernelPiS_S_ii
        .type           _Z21per_column_row_kernelPiS_S_ii,@function
        .size           _Z21per_column_row_kernelPiS_S_ii,(.L_x_14 - _Z21per_column_row_kernelPiS_S_ii)
        .other          _Z21per_column_row_kernelPiS_S_ii,@"STO_CUDA_ENTRY STV_DEFAULT"
_Z21per_column_row_kernelPiS_S_ii:
.text._Z21per_column_row_kernelPiS_S_ii:
[----:B------:R-:W-:Y:S01]  /*0000*/  LDC R1, c[0x0][0x37c] ;  /* 0x0000df00ff017b82 */ /* 0x000fe20000000800 */
[----:B------:R-:W0:Y:S01]  /*0010*/  S2R R4, SR_TID.Y ;  /* 0x0000000000047919 */ /* 0x000e220000002200 */
[----:B------:R-:W1:Y:S06]  /*0020*/  LDCU UR5, c[0x0][0x360] ;  /* 0x00006c00ff0577ac */ /* 0x000e6c0008000800 */
[----:B------:R-:W0:Y:S01]  /*0030*/  S2UR UR4, SR_CTAID.X ;  /* 0x00000000000479c3 */ /* 0x000e220000002500 */
[----:B------:R-:W2:Y:S07]  /*0040*/  S2R R0, SR_TID.X ;  /* 0x0000000000007919 */ /* 0x000eae0000002100 */
[----:B------:R-:W0:Y:S08]  /*0050*/  LDC R7, c[0x0][0x364] ;  /* 0x0000d900ff077b82 */ /* 0x000e300000000800 */
[----:B------:R-:W3:Y:S01]  /*0060*/  LDC.64 R2, c[0x0][0x398] ;  /* 0x0000e600ff027b82 */ /* 0x000ee20000000a00 */
[----:B0-----:R-:W-:-:S04]  /*0070*/  IMAD R7, R7, UR4, R4 ;  /* 0x0000000407077c24 */ /* 0x001fc8000f8e0204 */
[----:B-1----:R-:W-:Y:S01]  /*0080*/  IMAD R7, R7, UR5, RZ ;  /* 0x0000000507077c24 */ /* 0x002fe2000f8e02ff */
[----:B---3--:R-:W-:-:S04]  /*0090*/  ISETP.GE.AND P0, PT, R2, 0x1, PT ;  /* 0x000000010200780c */ /* 0x008fc80003f06270 */
[----:B--2---:R-:W-:-:S04]  /*00a0*/  IADD3 R6, PT, PT, R7, R0, RZ ;  /* 0x0000000007067210 */ /* 0x004fc80007ffe0ff */
[----:B------:R-:W-:-:S13]  /*00b0*/  ISETP.GE.OR P0, PT, R6, R3, !P0 ;  /* 0x000000030600720c */ /* 0x000fda0004706670 */
[----:B------:R-:W-:Y:S05]  /*00c0*/  @P0 EXIT ;  /* 0x000000000000094d */ /* 0x000fea0003800000 */
[C---:B------:R-:W-:Y:S01]  /*00d0*/  ISETP.GE.U32.AND P1, PT, R2.reuse, 0x10, PT ;  /* 0x000000100200780c */ /* 0x040fe20003f26070 */
[----:B------:R-:W0:Y:S01]  /*00e0*/  LDCU.64 UR6, c[0x0][0x358] ;  /* 0x00006b00ff0677ac */ /* 0x000e220008000a00 */
[----:B------:R-:W-:Y:S01]  /*00f0*/  LOP3.LUT R13, R2, 0xf, RZ, 0xc0, !PT ;  /* 0x0000000f020d7812 */ /* 0x000fe200078ec0ff */
[----:B------:R-:W-:Y:S02]  /*0100*/  HFMA2 R9, -RZ, RZ, 0, 0 ;  /* 0x00000000ff097431 */ /* 0x000fe400000001ff */
[----:B------:R-:W-:Y:S01]  /*0110*/  IMAD R8, R6, R2, RZ ;  /* 0x0000000206087224 */ /* 0x000fe200078e02ff */
[----:B------:R-:W-:-:S07]  /*0120*/  ISETP.NE.AND P0, PT, R13, RZ, PT ;  /* 0x000000ff0d00720c */ /* 0x000fce0003f05270 */
[----:B------:R-:W-:Y:S06]  /*0130*/  @!P1 BRA `(.L_x_1) ;  /* 0x0000000400409947 */ /* 0x000fec0003800000 */
[----:B------:R-:W1:Y:S01]  /*0140*/  LDCU.64 UR4, c[0x0][0x390] ;  /* 0x00007200ff0477ac */ /* 0x000e620008000a00 */
[----:B------:R-:W-:Y:S01]  /*0150*/  LOP3.LUT R9, R2, 0x7ffffff0, RZ, 0xc0, !PT ;  /* 0x7ffffff002097812 */ /* 0x000fe200078ec0ff */
[----:B------:R-:W-:Y:S01]  /*0160*/  IMAD.MOV.U32 R10, RZ, RZ, R6 ;  /* 0x000000ffff0a7224 */ /* 0x000fe200078e0006 */
[----:B------:R-:W-:Y:S02]  /*0170*/  MOV R11, R8 ;  /* 0x00000008000b7202 */ /* 0x000fe40000000f00 */
[----:B------:R-:W-:Y:S01]  /*0180*/  IADD3 R12, PT, PT, -R9, RZ, RZ ;  /* 0x000000ff090c7210 */ /* 0x000fe20007ffe1ff */
[----:B-1----:R-:W-:-:S04]  /*0190*/  UIADD3 UR4, UP0, UPT, UR4, 0x20, URZ ;  /* 0x0000002004047890 */ /* 0x002fc8000ff1e0ff */
[----:B------:R-:W-:-:S12]  /*01a0*/  UIADD3.X UR5, UPT, UPT, URZ, UR5, URZ, UP0, !UPT ;  /* 0x00000005ff057290 */ /* 0x000fd800087fe4ff */
.L_x_2:
[----:B------:R-:W1:Y:S02]  /*01b0*/  LDC.64 R14, c[0x0][0x380] ;  /* 0x0000e000ff0e7b82 */ /* 0x000e640000000a00 */
[----:B-1----:R-:W-:-:S05]  /*01c0*/  IMAD.WIDE R14, R10, 0x4, R14 ;  /* 0x000000040a0e7825 */ /* 0x002fca00078e020e */
[----:B0-----:R-:W2:Y:S01]  /*01d0*/  LDG.E R16, desc[UR6][R14.64] ;  /* 0x000000060e107981 */ /* 0x001ea2000c1e1900 */
[----:B----4-:R-:W-:Y:S01]  /*01e0*/  MOV R4, UR4 ;  /* 0x0000000400047c02 */ /* 0x010fe20008000f00 */
[----:B------:R-:W-:-:S04]  /*01f0*/  IMAD.U32 R5, RZ, RZ, UR5 ;  /* 0x00000005ff057e24 */ /* 0x000fc8000f8e00ff */
[----:B------:R-:W-:Y:S01]  /*0200*/  IMAD.WIDE R4, R11, 0x4, R4 ;  /* 0x000000040b047825 */ /* 0x000fe200078e0204 */
[----:B--2---:R-:W-:-:S03]  /*0210*/  SHF.L.U32 R21, R16, 0x1, RZ ;  /* 0x0000000110157819 */ /* 0x004fc600000006ff */
[C---:B------:R-:W-:Y:S02]  /*0220*/  IMAD.WIDE R16, R3.reuse, 0x4, R14 ;  /* 0x0000000403107825 */ /* 0x040fe400078e020e */
[----:B------:R0:W-:Y:S04]  /*0230*/  STG.E desc[UR6][R4.64+-0x20], R21 ;  /* 0xffffe01504007986 */ /* 0x0001e8000c101906 */
[----:B------:R-:W2:Y:S02]  /*0240*/  LDG.E R18, desc[UR6][R16.64] ;  /* 0x0000000610127981 */ /* 0x000ea4000c1e1900 */
[----:B--2---:R-:W-:Y:S01]  /*0250*/  SHF.L.U32 R23, R18, 0x1, RZ ;  /* 0x0000000112177819 */ /* 0x004fe200000006ff */
[----:B------:R-:W-:-:S04]  /*0260*/  IMAD.WIDE R18, R3, 0x4, R16 ;  /* 0x0000000403127825 */ /* 0x000fc800078e0210 */
[----:B------:R1:W-:Y:S04]  /*0270*/  STG.E desc[UR6][R4.64+-0x1c], R23 ;  /* 0xffffe41704007986 */ /* 0x0003e8000c101906 */
[----:B------:R-:W2:Y:S02]  /*0280*/  LDG.E R14, desc[UR6][R18.64] ;  /* 0x00000006120e7981 */ /* 0x000ea4000c1e1900 */
[----:B--2---:R-:W-:Y:S02]  /*0290*/  IMAD.SHL.U32 R25, R14, 0x2, RZ ;  /* 0x000000020e197824 */ /* 0x004fe400078e00ff */
[----:B------:R-:W-:-:S03]  /*02a0*/  IMAD.WIDE R14, R3, 0x4, R18 ;  /* 0x00000004030e7825 */ /* 0x000fc600078e0212 */
[----:B------:R2:W-:Y:S04]  /*02b0*/  STG.E desc[UR6][R4.64+-0x18], R25 ;  /* 0xffffe81904007986 */ /* 0x0005e8000c101906 */
[----:B------:R-:W3:Y:S02]  /*02c0*/  LDG.E R20, desc[UR6][R14.64] ;  /* 0x000000060e147981 */ /* 0x000ee4000c1e1900 */
[----:B---3--:R-:W-:Y:S01]  /*02d0*/  SHF.L.U32 R27, R20, 0x1, RZ ;  /* 0x00000001141b7819 */ /* 0x008fe200000006ff */
[----:B0-----:R-:W-:-:S04]  /*02e0*/  IMAD.WIDE R20, R3, 0x4, R14 ;  /* 0x0000000403147825 */ /* 0x001fc800078e020e */
[----:B------:R0:W-:Y:S04]  /*02f0*/  STG.E desc[UR6][R4.64+-0x14], R27 ;  /* 0xffffec1b04007986 */ /* 0x0001e8000c101906 */
[----:B------:R-:W3:Y:S02]  /*0300*/  LDG.E R16, desc[UR6][R20.64] ;  /* 0x0000000614107981 */ /* 0x000ee4000c1e1900 */
[----:B---3--:R-:W-:Y:S01]  /*0310*/  SHF.L.U32 R29, R16, 0x1, RZ ;  /* 0x00000001101d7819 */ /* 0x008fe200000006ff */
[----:B------:R-:W-:-:S04]  /*0320*/  IMAD.WIDE R16, R3, 0x4, R20 ;  /* 0x0000000403107825 */ /* 0x000fc800078e0214 */
[----:B------:R3:W-:Y:S04]  /*0330*/  STG.E desc[UR6][R4.64+-0x10], R29 ;  /* 0xfffff01d04007986 */ /* 0x0007e8000c101906 */
[----:B------:R-:W1:Y:S02]  /*0340*/  LDG.E R18, desc[UR6][R16.64] ;  /* 0x0000000610127981 */ /* 0x000e64000c1e1900 */
[----:B-1----:R-:W-:Y:S01]  /*0350*/  SHF.L.U32 R23, R18, 0x1, RZ ;  /* 0x0000000112177819 */ /* 0x002fe200000006ff */
[----:B------:R-:W-:-:S04]  /*0360*/  IMAD.WIDE R18, R3, 0x4, R16 ;  /* 0x0000000403127825 */ /* 0x000fc800078e0210 */
[----:B------:R1:W-:Y:S04]  /*0370*/  STG.E desc[UR6][R4.64+-0xc], R23 ;  /* 0xfffff41704007986 */ /* 0x0003e8000c101906 */
[----:B------:R-:W2:Y:S02]  /*0380*/  LDG.E R14, desc[UR6][R18.64] ;  /* 0x00000006120e7981 */ /* 0x000ea4000c1e1900 */
[----:B--2---:R-:W-:Y:S02]  /*0390*/  IMAD.SHL.U32 R25, R14, 0x2, RZ ;  /* 0x000000020e197824 */ /* 0x004fe400078e00ff */
[----:B------:R-:W-:-:S03]  /*03a0*/  IMAD.WIDE R14, R3, 0x4, R18 ;  /* 0x00000004030e7825 */ /* 0x000fc600078e0212 */
[----:B------:R2:W-:Y:S04]  /*03b0*/  STG.E desc[UR6][R4.64+-0x8], R25 ;  /* 0xfffff81904007986 */ /* 0x0005e8000c101906 */
[----:B------:R-:W0:Y:S02]  /*03c0*/  LDG.E R20, desc[UR6][R14.64] ;  /* 0x000000060e147981 */ /* 0x000e24000c1e1900 */
[----:B0-----:R-:W-:Y:S01]  /*03d0*/  SHF.L.U32 R27, R20, 0x1, RZ ;  /* 0x00000001141b7819 */ /* 0x001fe200000006ff */
[----:B------:R-:W-:-:S04]  /*03e0*/  IMAD.WIDE R20, R3, 0x4, R14 ;  /* 0x0000000403147825 */ /* 0x000fc800078e020e */
        /* <DEDUP_REMOVED lines=25> */
[----:B------:R-:W2:Y:S01]  /*0580*/  LDG.E R14, desc[UR6][R18.64] ;  /* 0x00000006120e7981 */ /* 0x000ea2000c1e1900 */
[----:B------:R-:W-:Y:S01]  /*0590*/  IADD3 R12, PT, PT, R12, 0x10, RZ ;  /* 0x000000100c0c7810 */ /* 0x000fe20007ffe0ff */
[----:B--2---:R-:W-:Y:S02]  /*05a0*/  IMAD.SHL.U32 R25, R14, 0x2, RZ ;  /* 0x000000020e197824 */ /* 0x004fe400078e00ff */
[----:B------:R-:W-:-:S03]  /*05b0*/  IMAD.WIDE R14, R3, 0x4, R18 ;  /* 0x00000004030e7825 */ /* 0x000fc600078e0212 */
[----:B------:R4:W-:Y:S04]  /*05c0*/  STG.E desc[UR6][R4.64+0x18], R25 ;  /* 0x0000181904007986 */ /* 0x0009e8000c101906 */
[----:B------:R-:W2:Y:S01]  /*05d0*/  LDG.E R14, desc[UR6][R14.64] ;  /* 0x000000060e0e7981 */ /* 0x000ea2000c1e1900 */
[----:B------:R-:W-:Y:S01]  /*05e0*/  ISETP.NE.AND P1, PT, R12, RZ, PT ;  /* 0x000000ff0c00720c */ /* 0x000fe20003f25270 */
[----:B------:R-:W-:Y:S01]  /*05f0*/  VIADD R11, R11, 0x10 ;  /* 0x000000100b0b7836 */ /* 0x000fe20000000000 */
[----:B------:R-:W-:Y:S02]  /*0600*/  LEA R10, R3, R10, 0x4 ;  /* 0x0000000a030a7211 */ /* 0x000fe400078e20ff */
[----:B--2---:R-:W-:-:S05]  /*0610*/  SHF.L.U32 R21, R14, 0x1, RZ ;  /* 0x000000010e157819 */ /* 0x004fca00000006ff */
[----:B------:R4:W-:Y:S04]  /*0620*/  STG.E desc[UR6][R4.64+0x1c], R21 ;  /* 0x00001c1504007986 */ /* 0x0009e8000c101906 */
[----:B------:R-:W-:Y:S05]  /*0630*/  @P1 BRA `(.L_x_2) ;  /* 0xfffffff800dc1947 */ /* 0x000fea000383ffff */
.L_x_1:
[----:B0-----:R-:W-:Y:S05]  /*0640*/  @!P0 EXIT ;  /* 0x000000000000894d */ /* 0x001fea0003800000 */
[----:B------:R-:W-:Y:S02]  /*0650*/  ISETP.GE.U32.AND P0, PT, R13, 0x8, PT ;  /* 0x000000080d00780c */ /* 0x000fe40003f06070 */
[----:B------:R-:W-:-:S04]  /*0660*/  LOP3.LUT R18, R2, 0x7, RZ, 0xc0, !PT ;  /* 0x0000000702127812 */ /* 0x000fc800078ec0ff */
[----:B------:R-:W-:-:S07]  /*0670*/  ISETP.NE.AND P1, PT, R18, RZ, PT ;  /* 0x000000ff1200720c */ /* 0x000fce0003f25270 */
[----:B------:R-:W-:Y:S06]  /*0680*/  @!P0 BRA `(.L_x_3) ;  /* 0x0000000000988947 */ /* 0x000fec0003800000 */
[----:B------:R-:W0:Y:S01]  /*0690*/  LDC.64 R10, c[0x0][0x380] ;  /* 0x0000e000ff0a7b82 */ /* 0x000e220000000a00 */
[----:B----4-:R-:W-:-:S04]  /*06a0*/  IMAD R5, R9, R3, R6 ;  /* 0x0000000309057224 */ /* 0x010fc800078e0206 */
[----:B0-----:R-:W-:-:S03]  /*06b0*/  IMAD.WIDE R10, R5, 0x4, R10 ;  /* 0x00000004050a7825 */ /* 0x001fc600078e020a */
[----:B------:R-:W0:Y:S02]  /*06c0*/  LDC.64 R4, c[0x0][0x390] ;  /* 0x0000e400ff047b82 */ /* 0x000e240000000a00 */
[----:B------:R-:W2:Y:S01]  /*06d0*/  LDG.E R12, desc[UR6][R10.64] ;  /* 0x000000060a0c7981 */ /* 0x000ea2000c1e1900 */
[----:B------:R-:W-:-:S05]  /*06e0*/  IADD3 R13, PT, PT, R8, R9, RZ ;  /* 0x00000009080d7210 */ /* 0x000fca0007ffe0ff */
[----:B0-----:R-:W-:Y:S01]  /*06f0*/  IMAD.WIDE R4, R13, 0x4, R4 ;  /* 0x000000040d047825 */ /* 0x001fe200078e0204 */
        /* <DEDUP_REMOVED lines=27> */
[----:B------:R-:W2:Y:S01]  /*08b0*/  LDG.E R10, desc[UR6][R10.64] ;  /* 0x000000060a0a7981 */ /* 0x000ea2000c1e1900 */
[----:B------:R-:W-:Y:S02]  /*08c0*/  IADD3 R9, PT, PT, R9, 0x8, RZ ;  /* 0x0000000809097810 */ /* 0x000fe40007ffe0ff */
[----:B--2---:R-:W-:-:S05]  /*08d0*/  SHF.L.U32 R17, R10, 0x1, RZ ;  /* 0x000000010a117819 */ /* 0x004fca00000006ff */
[----:B------:R0:W-:Y:S02]  /*08e0*/  STG.E desc[UR6][R4.64+0x1c], R17 ;  /* 0x00001c1104007986 */ /* 0x0001e4000c101906 */
.L_x_3:
[----:B------:R-:W-:Y:S05]  /*08f0*/  @!P1 EXIT ;  /* 0x000000000000994d */ /* 0x000fea0003800000 */
[----:B------:R-:W-:Y:S02]  /*0900*/  ISETP.GE.U32.AND P0, PT, R18, 0x4, PT ;  /* 0x000000041200780c */ /* 0x000fe40003f06070 */
[----:B------:R-:W-:-:S04]  /*0910*/  LOP3.LUT R2, R2, 0x3, RZ, 0xc0, !PT ;  /* 0x0000000302027812 */ /* 0x000fc800078ec0ff */
[----:B------:R-:W-:-:S07]  /*0920*/  ISETP.NE.AND P1, PT, R2, RZ, PT ;  /* 0x000000ff0200720c */ /* 0x000fce0003f25270 */
[----:B------:R-:W-:Y:S06]  /*0930*/  @!P0 BRA `(.L_x_4) ;  /* 0x0000000000588947 */ /* 0x000fec0003800000 */
[----:B0---4-:R-:W0:Y:S01]  /*0940*/  LDC.64 R4, c[0x0][0x380] ;  /* 0x0000e000ff047b82 */ /* 0x011e220000000a00 */
[----:B------:R-:W-:-:S04]  /*0950*/  IMAD R11, R9, R3, R6 ;  /* 0x00000003090b7224 */ /* 0x000fc800078e0206 */
[----:B0-----:R-:W-:-:S03]  /*0960*/  IMAD.WIDE R10, R11, 0x4, R4 ;  /* 0x000000040b0a7825 */ /* 0x001fc600078e0204 */
[----:B------:R-:W0:Y:S02]  /*0970*/  LDC.64 R4, c[0x0][0x390] ;  /* 0x0000e400ff047b82 */ /* 0x000e240000000a00 */
[----:B------:R-:W2:Y:S01]  /*0980*/  LDG.E R6, desc[UR6][R10.64] ;  /* 0x000000060a067981 */ /* 0x000ea2000c1e1900 */
[----:B------:R-:W-:-:S05]  /*0990*/  IADD3 R13, PT, PT, R8, R9, RZ ;  /* 0x00000009080d7210 */ /* 0x000fca0007ffe0ff */
[----:B0-----:R-:W-:-:S04]  /*09a0*/  IMAD.WIDE R4, R13, 0x4, R4 ;  /* 0x000000040d047825 */ /* 0x001fc800078e0204 */
[----:B------:R-:W-:-:S04]  /*09b0*/  IMAD.WIDE R12, R3, 0x4, R10 ;  /* 0x00000004030c7825 */ /* 0x000fc800078e020a */
[----:B--2---:R-:W-:-:S05]  /*09c0*/  IMAD.SHL.U32 R17, R6, 0x2, RZ ;  /* 0x0000000206117824 */ /* 0x004fca00078e00ff */
[----:B------:R1:W-:Y:S04]  /*09d0*/  STG.E desc[UR6][R4.64], R17 ;  /* 0x0000001104007986 */ /* 0x0003e8000c101906 */
[----:B------:R-:W2:Y:S01]  /*09e0*/  LDG.E R6, desc[UR6][R12.64] ;  /* 0x000000060c067981 */ /* 0x000ea2000c1e1900 */
[----:B------:R-:W-:Y:S01]  /*09f0*/  IMAD.WIDE R14, R3, 0x4, R12 ;  /* 0x00000004030e7825 */ /* 0x000fe200078e020c */
[----:B--2---:R-:W-:-:S05]  /*0a00*/  SHF.L.U32 R19, R6, 0x1, RZ ;  /* 0x0000000106137819 */ /* 0x004fca00000006ff */
[----:B------:R1:W-:Y:S04]  /*0a10*/  STG.E desc[UR6][R4.64+0x4], R19 ;  /* 0x0000041304007986 */ /* 0x0003e8000c101906 */
[----:B------:R-:W2:Y:S01]  /*0a20*/  LDG.E R6, desc[UR6][R14.64] ;  /* 0x000000060e067981 */ /* 0x000ea2000c1e1900 */
[----:B------:R-:W-:Y:S01]  /*0a30*/  IMAD.WIDE R10, R3, 0x4, R14 ;  /* 0x00000004030a7825 */ /* 0x000fe200078e020e */
[----:B--2---:R-:W-:-:S05]  /*0a40*/  SHF.L.U32 R21, R6, 0x1, RZ ;  /* 0x0000000106157819 */ /* 0x004fca00000006ff */
[----:B------:R1:W-:Y:S04]  /*0a50*/  STG.E desc[UR6][R4.64+0x8], R21 ;  /* 0x0000081504007986 */ /* 0x0003e8000c101906 */
[----:B------:R-:W2:Y:S01]  /*0a60*/  LDG.E R10, desc[UR6][R10.64] ;  /* 0x000000060a0a7981 */ /* 0x000ea2000c1e1900 */
[----:B------:R-:W-:Y:S01]  /*0a70*/  VIADD R9, R9, 0x4 ;  /* 0x0000000409097836 */ /* 0x000fe20000000000 */
[----:B--2---:R-:W-:-:S05]  /*0a80*/  SHF.L.U32 R23, R10, 0x1, RZ ;  /* 0x000000010a177819 */ /* 0x004fca00000006ff */
[----:B------:R1:W-:Y:S02]  /*0a90*/  STG.E desc[UR6][R4.64+0xc], R23 ;  /* 0x00000c1704007986 */ /* 0x0003e4000c101906 */
.L_x_4:
[----:B------:R-:W-:Y:S05]  /*0aa0*/  @!P1 EXIT ;  /* 0x000000000000994d */ /* 0x000fea0003800000 */
[----:B01--4-:R-:W0:Y:S01]  /*0ab0*/  LDC.64 R4, c[0x0][0x380] ;  /* 0x0000e000ff047b82 */ /* 0x013e220000000a00 */
[----:B------:R-:W-:Y:S01]  /*0ac0*/  IMAD R0, R9, R3, R0 ;  /* 0x0000000309007224 */ /* 0x000fe200078e0200 */
[----:B------:R-:W-:Y:S02]  /*0ad0*/  IADD3 R13, PT, PT, R8, R9, RZ ;  /* 0x00000009080d7210 */ /* 0x000fe40007ffe0ff */
[----:B------:R-:W-:Y:S02]  /*0ae0*/  IADD3 R2, PT, PT, -R2, RZ, RZ ;  /* 0x000000ff02027210 */ /* 0x000fe40007ffe1ff */
[----:B------:R-:W-:Y:S02]  /*0af0*/  IADD3 R0, PT, PT, R7, R0, RZ ;  /* 0x0000000007007210 */ /* 0x000fe40007ffe0ff */
[----:B------:R-:W1:Y:S05]  /*0b00*/  LDC.64 R10, c[0x0][0x390] ;  /* 0x0000e400ff0a7b82 */ /* 0x000e6a0000000a00 */
.L_x_5:
[----:B0-----:R-:W-:-:S06]  /*0b10*/  IMAD.WIDE R8, R0, 0x4, R4 ;  /* 0x0000000400087825 */ /* 0x001fcc00078e0204 */
[----:B--2---:R-:W2:Y:S01]  /*0b20*/  LDG.E R8, desc[UR6][R8.64] ;  /* 0x0000000608087981 */ /* 0x004ea2000c1e1900 */
[----:B------:R-:W-:Y:S01]  /*0b30*/  IADD3 R2, PT, PT, R2, 0x1, RZ ;  /* 0x0000000102027810 */ /* 0x000fe20007ffe0ff */
[C---:B-1----:R-:W-:Y:S01]  /*0b40*/  IMAD.WIDE R6, R13.reuse, 0x4, R10 ;  /* 0x000000040d067825 */ /* 0x042fe200078e020a */
[----:B------:R-:W-:Y:S02]  /*0b50*/  IADD3 R13, PT, PT, R13, 0x1, RZ ;  /* 0x000000010d0d7810 */ /* 0x000fe40007ffe0ff */
[----:B------:R-:W-:Y:S02]  /*0b60*/  ISETP.NE.AND P0, PT, R2, RZ, PT ;  /* 0x000000ff0200720c */ /* 0x000fe40003f05270 */
[----:B------:R-:W-:Y:S01]  /*0b70*/  IADD3 R0, PT, PT, R0, R3, RZ ;  /* 0x0000000300007210 */ /* 0x000fe20007ffe0ff */
[----:B--2---:R-:W-:-:S05]  /*0b80*/  IMAD.SHL.U32 R15, R8, 0x2, RZ ;  /* 0x00000002080f7824 */ /* 0x004fca00078e00ff */
[----:B------:R2:W-:Y:S05]  /*0b90*/  STG.E desc[UR6][R6.64], R15 ;  /* 0x0000000f06007986 */ /* 0x0005ea000c101906 */
[----:B------:R-:W-:Y:S05]  /*0ba0*/  @P0 BRA `(.L_x_5) ;  /* 0xfffffffc00d80947 */ /* 0x000fea000383ffff */
[----:B------:R-:W-:Y:S05]  /*0bb0*/  EXIT ;  /* 0x000000000000794d */ /* 0x000fea0003800000 */
.L_x_6:
        /* <DEDUP_REMOVED lines=12> */
.L_x_14:


//--------------------- .text._Z21per_row_column_kernelPiS_S_ii --------------------------
	.section	.text._Z21per_row_column_kernelPiS_S_ii,"ax",@progbits
	.align	128
        .global         _Z21per_row_column_kernelPiS_S_ii
        .type           _Z21per_row_column_kernelPiS_S_ii,@function
        .size           _Z21per_row_column_kernelPiS_S_ii,(.L_x_15 - _Z21per_row_column_kernelPiS_S_ii)
        .other          _Z21per_row_column_kernelPiS_S_ii,@"STO_CUDA_ENTRY STV_DEFAULT"
_Z21per_row_column_kernelPiS_S_ii:
.text._Z21per_row_column_kernelPiS_S_ii:
[----:B------:R-:W-:Y:S01]  /*0000*/  LDC R1, c[0x0][0x37c] ;  /* 0x0000df00ff017b82 */ /* 0x000fe20000000800 */
[----:B------:R-:W0:Y:S07]  /*0010*/  S2R R0, SR_TID.X ;  /* 0x0000000000007919 */ /* 0x000e2e0000002100 */
[----:B------:R-:W0:Y:S08]  /*0020*/  S2UR UR4, SR_CTAID.X ;  /* 0x00000000000479c3 */ /* 0x000e300000002500 */
[----:B------:R-:W0:Y:S08]  /*0030*/  LDC R7, c[0x0][0x360] ;  /* 0x0000d800ff077b82 */ /* 0x000e300000000800 */
[----:B------:R-:W1:Y:S01]  /*0040*/  LDC.64 R2, c[0x0][0x398] ;  /* 0x0000e600ff027b82 */ /* 0x000e620000000a00 */
[----:B0-----:R-:W-:Y:S01]  /*0050*/  IMAD R7, R7, UR4, R0 ;  /* 0x0000000407077c24 */ /* 0x001fe2000f8e0200 */
[----:B-1----:R-:W-:-:S04]  /*0060*/  ISETP.GE.AND P0, PT, R3, 0x1, PT ;  /* 0x000000010300780c */ /* 0x002fc80003f06270 */
        /* <DEDUP_REMOVED lines=10> */
[----:B------:R-:W-:Y:S02]  /*0110*/  LOP3.LUT R9, R3, 0x7ffffff0, RZ, 0xc0, !PT ;  /* 0x7ffffff003097812 */ /* 0x000fe400078ec0ff */
[----:B------:R-:W-:Y:S02]  /*0120*/  MOV R6, R0 ;  /* 0x0000000000067202 */ /* 0x000fe40000000f00 */
[----:B------:R-:W-:Y:S01]  /*0130*/  MOV R11, R7 ;  /* 0x00000007000b7202 */ /* 0x000fe20000000f00 */
[----:B------:R-:W-:Y:S01]  /*0140*/  IMAD.MOV R8, RZ, RZ, -R9 ;  /* 0x000000ffff087224 */ /* 0x000fe200078e0a09 */
[----:B-1----:R-:W-:-:S04]  /*0150*/  UIADD3 UR4, UP0, UPT, UR4, 0x20, URZ ;  /* 0x0000002004047890 */ /* 0x002fc8000ff1e0ff */
[----:B------:R-:W-:-:S12]  /*0160*/  UIADD3.X UR5, UPT, UPT, URZ, UR5, URZ, UP0, !UPT ;  /* 0x00000005ff057290 */ /* 0x000fd800087fe4ff */
.L_x_8:
[----:B------:R-:W-:Y:S01]  /*0170*/  MOV R4, UR4 ;  /* 0x0000000400047c02 */ /* 0x000fe20008000f00 */
[----:B-1----:R-:W1:Y:S01]  /*0180*/  LDC.64 R12, c[0x0][0x390] ;  /* 0x0000e400ff0c7b82 */ /* 0x002e620000000a00 */
[----:B------:R-:W-:-:S03]  /*0190*/  MOV R5, UR5 ;  /* 0x0000000500057c02 */ /* 0x000fc60008000f00 */
[----:B------:R-:W-:-:S05]  /*01a0*/  IMAD.WIDE R4, R6, 0x4, R4 ;  /* 0x0000000406047825 */ /* 0x000fca00078e0204 */
[----:B0-----:R-:W2:Y:S01]  /*01b0*/  LDG.E R14, desc[UR6][R4.64+-0x20] ;  /* 0xffffe006040e7981 */ /* 0x001ea2000c1e1900 */
[----:B-1----:R-:W-:Y:S01]  /*01c0*/  IMAD.WIDE R12, R11, 0x4, R12 ;  /* 0x000000040b0c7825 */ /* 0x002fe200078e020c */
[----:B--2---:R-:W-:-:S05]  /*01d0*/  SHF.L.U32 R21, R14, 0x1, RZ ;  /* 0x000000010e157819 */ /* 0x004fca00000006ff */
[----:B------:R0:W-:Y:S04]  /*01e0*/  STG.E desc[UR6][R12.64], R21 ;  /* 0x000000150c007986 */ /* 0x0001e8000c101906 */
[----:B------:R-:W2:Y:S01]  /*01f0*/  LDG.E R16, desc[UR6][R4.64+-0x1c] ;  /* 0xffffe40604107981 */ /* 0x000ea2000c1e1900 */
[----:B------:R-:W-:-:S04]  /*0200*/  IMAD.WIDE R14, R2, 0x4, R12 ;  /* 0x00000004020e7825 */ /* 0x000fc800078e020c */
[----:B--2---:R-:W-:-:S05]  /*0210*/  IMAD.SHL.U32 R23, R16, 0x2, RZ ;  /* 0x0000000210177824 */ /* 0x004fca00078e00ff */
[----:B------:R1:W-:Y:S04]  /*0220*/  STG.E desc[UR6][R14.64], R23 ;  /* 0x000000170e007986 */ /* 0x0003e8000c101906 */
[----:B------:R-:W2:Y:S01]  /*0230*/  LDG.E R18, desc[UR6][R4.64+-0x18] ;  /* 0xffffe80604127981 */ /* 0x000ea2000c1e1900 */
[----:B------:R-:W-:Y:S01]  /*0240*/  IMAD.WIDE R16, R2, 0x4, R14 ;  /* 0x0000000402107825 */ /* 0x000fe200078e020e */
[----:B--2---:R-:W-:-:S05]  /*0250*/  SHF.L.U32 R25, R18, 0x1, RZ ;  /* 0x0000000112197819 */ /* 0x004fca00000006ff */
[----:B------:R2:W-:Y:S04]  /*0260*/  STG.E desc[UR6][R16.64], R25 ;  /* 0x0000001910007986 */ /* 0x0005e8000c101906 */
[----:B------:R-:W0:Y:S01]  /*0270*/  LDG.E R20, desc[UR6][R4.64+-0x14] ;  /* 0xffffec0604147981 */ /* 0x000e22000c1e1900 */
[----:B------:R-:W-:Y:S01]  /*0280*/  IMAD.WIDE R18, R2, 0x4, R16 ;  /* 0x0000000402127825 */ /* 0x000fe200078e0210 */
[----:B0-----:R-:W-:-:S05]  /*0290*/  SHF.L.U32 R21, R20, 0x1, RZ ;  /* 0x0000000114157819 */ /* 0x001fca00000006ff */
[----:B------:R0:W-:Y:S04]  /*02a0*/  STG.E desc[UR6][R18.64], R21 ;  /* 0x0000001512007986 */ /* 0x0001e8000c101906 */
[----:B------:R-:W1:Y:S01]  /*02b0*/  LDG.E R20, desc[UR6][R4.64+-0x10] ;  /* 0xfffff00604147981 */ /* 0x000e62000c1e1900 */
[----:B------:R-:W-:Y:S01]  /*02c0*/  IMAD.WIDE R12, R2, 0x4, R18 ;  /* 0x00000004020c7825 */ /* 0x000fe200078e0212 */
[----:B-1----:R-:W-:-:S05]  /*02d0*/  SHF.L.U32 R23, R20, 0x1, RZ ;  /* 0x0000000114177819 */ /* 0x002fca00000006ff */
[----:B------:R1:W-:Y:S04]  /*02e0*/  STG.E desc[UR6][R12.64], R23 ;  /* 0x000000170c007986 */ /* 0x0003e8000c101906 */
[----:B------:R-:W2:Y:S01]  /*02f0*/  LDG.E R20, desc[UR6][R4.64+-0xc] ;  /* 0xfffff40604147981 */ /* 0x000ea2000c1e1900 */
[----:B------:R-:W-:-:S04]  /*0300*/  IMAD.WIDE R14, R2, 0x4, R12 ;  /* 0x00000004020e7825 */ /* 0x000fc800078e020c */
[----:B--2---:R-:W-:-:S05]  /*0310*/  IMAD.SHL.U32 R25, R20, 0x2, RZ ;  /* 0x0000000214197824 */ /* 0x004fca00078e00ff */
        /* <DEDUP_REMOVED lines=10> */
[----:B------:R-:W-:Y:S01]  /*03c0*/  IMAD.WIDE R12, R2, 0x4, R18 ;  /* 0x00000004020c7825 */ /* 0x000fe200078e0212 */
[----:B--2---:R-:W-:-:S05]  /*03d0*/  SHF.L.U32 R25, R20, 0x1, RZ ;  /* 0x0000000114197819 */ /* 0x004fca00000006ff */
[----:B------:R2:W-:Y:S04]  /*03e0*/  STG.E desc[UR6][R12.64], R25 ;  /* 0x000000190c007986 */ /* 0x0005e8000c101906 */
[----:B------:R-:W0:Y:S01]  /*03f0*/  LDG.E R20, desc[UR6][R4.64+0x4] ;  /* 0x0000040604147981 */ /* 0x000e22000c1e1900 */
[----:B------:R-:W-:-:S04]  /*0400*/  IMAD.WIDE R14, R2, 0x4, R12 ;  /* 0x00000004020e7825 */ /* 0x000fc800078e020c */
[----:B0-----:R-:W-:-:S05]  /*0410*/  IMAD.SHL.U32 R21, R20, 0x2, RZ ;  /* 0x0000000214157824 */ /* 0x001fca00078e00ff */
        /* <DEDUP_REMOVED lines=14> */
[----:B------:R-:W-:-:S04]  /*0500*/  IMAD.WIDE R14, R2, 0x4, R12 ;  /* 0x00000004020e7825 */ /* 0x000fc800078e020c */
[----:B-1----:R-:W-:-:S05]  /*0510*/  IMAD.SHL.U32 R23, R20, 0x2, RZ ;  /* 0x0000000214177824 */ /* 0x002fca00078e00ff */
[----:B------:R1:W-:Y:S04]  /*0520*/  STG.E desc[UR6][R14.64], R23 ;  /* 0x000000170e007986 */ /* 0x0003e8000c101906 */
[----:B------:R-:W2:Y:S01]  /*0530*/  LDG.E R20, desc[UR6][R4.64+0x18] ;  /* 0x0000180604147981 */ /* 0x000ea2000c1e1900 */
[----:B------:R-:W-:Y:S01]  /*0540*/  IMAD.WIDE R16, R2, 0x4, R14 ;  /* 0x0000000402107825 */ /* 0x000fe200078e020e */
[----:B------:R-:W-:Y:S02]  /*0550*/  IADD3 R8, PT, PT, R8, 0x10, RZ ;  /* 0x0000001008087810 */ /* 0x000fe40007ffe0ff */
[----:B--2---:R-:W-:-:S05]  /*0560*/  SHF.L.U32 R25, R20, 0x1, RZ ;  /* 0x0000000114197819 */ /* 0x004fca00000006ff */
[----:B------:R1:W-:Y:S04]  /*0570*/  STG.E desc[UR6][R16.64], R25 ;  /* 0x0000001910007986 */ /* 0x0003e8000c101906 */
[----:B------:R-:W0:Y:S01]  /*0580*/  LDG.E R20, desc[UR6][R4.64+0x1c] ;  /* 0x00001c0604147981 */ /* 0x000e22000c1e1900 */
[----:B------:R-:W-:Y:S01]  /*0590*/  ISETP.NE.AND P1, PT, R8, RZ, PT ;  /* 0x000000ff0800720c */ /* 0x000fe20003f25270 */
[----:B------:R-:W-:Y:S01]  /*05a0*/  IMAD.WIDE R18, R2, 0x4, R16 ;  /* 0x0000000402127825 */ /* 0x000fe200078e0210 */
[----:B------:R-:W-:-:S03]  /*05b0*/  IADD3 R6, PT, PT, R6, 0x10, RZ ;  /* 0x0000001006067810 */ /* 0x000fc60007ffe0ff */
[----:B------:R-:W-:Y:S01]  /*05c0*/  IMAD R11, R2, 0x10, R11 ;  /* 0x00000010020b7824 */ /* 0x000fe200078e020b */
[----:B0-----:R-:W-:-:S05]  /*05d0*/  SHF.L.U32 R13, R20, 0x1, RZ ;  /* 0x00000001140d7819 */ /* 0x001fca00000006ff */
[----:B------:R1:W-:Y:S02]  /*05e0*/  STG.E desc[UR6][R18.64], R13 ;  /* 0x0000000d12007986 */ /* 0x0003e4000c101906 */
[----:B------:R-:W-:Y:S05]  /*05f0*/  @P1 BRA `(.L_x_8) ;  /* 0xfffffff800dc1947 */ /* 0x000fea000383ffff */
.L_x_7:
[----:B0-----:R-:W-:Y:S05]  /*0600*/  @!P0 EXIT ;  /* 0x000000000000894d */ /* 0x001fea0003800000 */
[----:B------:R-:W-:Y:S02]  /*0610*/  ISETP.GE.U32.AND P0, PT, R10, 0x8, PT ;  /* 0x000000080a00780c */ /* 0x000fe40003f06070 */
[----:B------:R-:W-:-:S04]  /*0620*/  LOP3.LUT R6, R3, 0x7, RZ, 0xc0, !PT ;  /* 0x0000000703067812 */ /* 0x000fc800078ec0ff */
[----:B------:R-:W-:-:S07]  /*0630*/  ISETP.NE.AND P1, PT, R6, RZ, PT ;  /* 0x000000ff0600720c */ /* 0x000fce0003f25270 */
[----:B------:R-:W-:Y:S06]  /*0640*/  @!P0 BRA `(.L_x_9) ;  /* 0x0000000000988947 */ /* 0x000fec0003800000 */
[----:B------:R-:W0:Y:S01]  /*0650*/  LDC.64 R4, c[0x0][0x380] ;  /* 0x0000e000ff047b82 */ /* 0x000e220000000a00 */
[----:B------:R-:W-:-:S05]  /*0660*/  IADD3 R11, PT, PT, R0, R9, RZ ;  /* 0x00000009000b7210 */ /* 0x000fca0007ffe0ff */
[----:B0-----:R-:W-:Y:S02]  /*0670*/  IMAD.WIDE R4, R11, 0x4, R4 ;  /* 0x000000040b047825 */ /* 0x001fe400078e0204 */
[----:B------:R-:W0:Y:S03]  /*0680*/  LDC.64 R10, c[0x0][0x390] ;  /* 0x0000e400ff0a7b82 */ /* 0x000e260000000a00 */
[----:B------:R-:W2:Y:S01]  /*0690*/  LDG.E R8, desc[UR6][R4.64] ;  /* 0x0000000604087981 */ /* 0x000ea2000c1e1900 */
[----:B-1----:R-:W-:-:S04]  /*06a0*/  IMAD R13, R9, R2, R7 ;  /* 0x00000002090d7224 */ /* 0x002fc800078e0207 */
[----:B0-----:R-:W-:Y:S01]  /*06b0*/  IMAD.WIDE R10, R13, 0x4, R10 ;  /* 0x000000040d0a7825 */ /* 0x001fe200078e020a */
        /* <DEDUP_REMOVED lines=28> */
[----:B------:R-:W-:Y:S02]  /*0880*/  IADD3 R9, PT, PT, R9, 0x8, RZ ;  /* 0x0000000809097810 */ /* 0x000fe40007ffe0ff */
[----:B-1----:R-:W-:-:S05]  /*0890*/  SHF.L.U32 R11, R8, 0x1, RZ ;  /* 0x00000001080b7819 */ /* 0x002fca00000006ff */
[----:B------:R2:W-:Y:S02]  /*08a0*/  STG.E desc[UR6][R16.64], R11 ;  /* 0x0000000b10007986 */ /* 0x0005e4000c101906 */
.L_x_9:
[----:B------:R-:W-:Y:S05]  /*08b0*/  @!P1 EXIT ;  /* 0x000000000000994d */ /* 0x000fea0003800000 */
[----:B------:R-:W-:Y:S02]  /*08c0*/  ISETP.GE.U32.AND P0, PT, R6, 0x4, PT ;  /* 0x000000040600780c */ /* 0x000fe40003f06070 */
[----:B------:R-:W-:-:S04]  /*08d0*/  LOP3.LUT R3, R3, 0x3, RZ, 0xc0, !PT ;  /* 0x0000000303037812 */ /* 0x000fc800078ec0ff */
[----:B------:R-:W-:-:S07]  /*08e0*/  ISETP.NE.AND P1, PT, R3, RZ, PT ;  /* 0x000000ff0300720c */ /* 0x000fce0003f25270 */
[----:B------:R-:W-:Y:S06]  /*08f0*/  @!P0 BRA `(.L_x_10) ;  /* 0x0000000000588947 */ /* 0x000fec0003800000 */
[----:B------:R-:W0:Y:S01]  /*0900*/  LDC.64 R4, c[0x0][0x380] ;  /* 0x0000e000ff047b82 */ /* 0x000e220000000a00 */
[----:B--2---:R-:W-:-:S04]  /*0910*/  IMAD.IADD R11, R0, 0x1, R9 ;  /* 0x00000001000b7824 */ /* 0x004fc800078e0209 */
[----:B0-----:R-:W-:-:S03]  /*0920*/  IMAD.WIDE R4, R11, 0x4, R4 ;  /* 0x000000040b047825 */ /* 0x001fc600078e0204 */
[----:B------:R-:W0:Y:S02]  /*0930*/  LDC.64 R10, c[0x0][0x390] ;  /* 0x0000e400ff0a7b82 */ /* 0x000e240000000a00 */
[----:B------:R-:W2:Y:S01]  /*0940*/  LDG.E R6, desc[UR6][R4.64] ;  /* 0x0000000604067981 */ /* 0x000ea2000c1e1900 */
[----:B-1----:R-:W-:-:S04]  /*0950*/  IMAD R13, R9, R2, R7 ;  /* 0x00000002090d7224 */ /* 0x002fc800078e0207 */
[----:B0-----:R-:W-:Y:S01]  /*0960*/  IMAD.WIDE R10, R13, 0x4, R10 ;  /* 0x000000040d0a7825 */ /* 0x001fe200078e020a */
[----:B--2---:R-:W-:-:S05]  /*0970*/  SHF.L.U32 R19, R6, 0x1, RZ ;  /* 0x0000000106137819 */ /* 0x004fca00000006ff */
        /* <DEDUP_REMOVED lines=9> */
[----:B------:R-:W0:Y:S01]  /*0a10*/  LDG.E R6, desc[UR6][R4.64+0xc] ;  /* 0x00000c0604067981 */ /* 0x000e22000c1e1900 */
[----:B------:R-:W-:Y:S01]  /*0a20*/  IMAD.WIDE R16, R2, 0x4, R14 ;  /* 0x0000000402107825 */ /* 0x000fe200078e020e */
[----:B------:R-:W-:-:S03]  /*0a30*/  IADD3 R9, PT, PT, R9, 0x4, RZ ;  /* 0x0000000409097810 */ /* 0x000fc60007ffe0ff */
[----:B0-----:R-:W-:-:S05]  /*0a40*/  IMAD.SHL.U32 R11, R6, 0x2, RZ ;  /* 0x00000002060b7824 */ /* 0x001fca00078e00ff */
[----:B------:R3:W-:Y:S02]  /*0a50*/  STG.E desc[UR6][R16.64], R11 ;  /* 0x0000000b10007986 */ /* 0x0007e4000c101906 */
.L_x_10:
[----:B------:R-:W-:Y:S05]  /*0a60*/  @!P1 EXIT ;  /* 0x000000000000994d */ /* 0x000fea0003800000 */
[----:B-123--:R-:W0:Y:S01]  /*0a70*/  LDC.64 R12, c[0x0][0x390] ;  /* 0x0000e400ff0c7b82 */ /* 0x00ee220000000a00 */
[----:B------:R-:W-:Y:S01]  /*0a80*/  IMAD R15, R9, R2, R7 ;  /* 0x00000002090f7224 */ /* 0x000fe200078e0207 */
[----:B------:R-:W-:Y:S02]  /*0a90*/  IADD3 R9, PT, PT, R0, R9, RZ ;  /* 0x0000000900097210 */ /* 0x000fe40007ffe0ff */
[----:B------:R-:W-:-:S04]  /*0aa0*/  IADD3 R3, PT, PT, -R3, RZ, RZ ;  /* 0x000000ff03037210 */ /* 0x000fc80007ffe1ff */
[----:B------:R-:W1:Y:S03]  /*0ab0*/  LDC.64 R10, c[0x0][0x380] ;  /* 0x0000e000ff0a7b82 */ /* 0x000e660000000a00 */
.L_x_11:
[----:B-1----:R-:W-:-:S06]  /*0ac0*/  IMAD.WIDE R4, R9, 0x4, R10 ;  /* 0x0000000409047825 */ /* 0x002fcc00078e020a */
[----:B--2---:R-:W2:Y:S01]  /*0ad0*/  LDG.E R4, desc[UR6][R4.64] ;  /* 0x0000000604047981 */ /* 0x004ea2000c1e1900 */
[----:B------:R-:W-:Y:S01]  /*0ae0*/  IADD3 R3, PT, PT, R3, 0x1, RZ ;  /* 0x0000000103037810 */ /* 0x000fe20007ffe0ff */
[C---:B0-----:R-:W-:Y:S01]  /*0af0*/  IMAD.WIDE R6, R15.reuse, 0x4, R12 ;  /* 0x000000040f067825 */ /* 0x041fe200078e020c */
[----:B------:R-:W-:Y:S02]  /*0b00*/  IADD3 R15, PT, PT, R15, R2, RZ ;  /* 0x000000020f0f7210 */ /* 0x000fe40007ffe0ff */
[----:B------:R-:W-:Y:S02]  /*0b10*/  ISETP.NE.AND P0, PT, R3, RZ, PT ;  /* 0x000000ff0300720c */ /* 0x000fe40003f05270 */
[----:B------:R-:W-:Y:S01]  /*0b20*/  IADD3 R9, PT, PT, R9, 0x1, RZ ;  /* 0x0000000109097810 */ /* 0x000fe20007ffe0ff */
[----:B--2---:R-:W-:-:S05]  /*0b30*/  IMAD.SHL.U32 R17, R4, 0x2, RZ ;  /* 0x0000000204117824 */ /* 0x004fca00078e00ff */
[----:B------:R2:W-:Y:S05]  /*0b40*/  STG.E desc[UR6][R6.64], R17 ;  /* 0x0000001106007986 */ /* 0x0005ea000c101906 */
[----:B------:R-:W-:Y:S05]  /*0b50*/  @P0 BRA `(.L_x_11) ;  /* 0xfffffffc00d80947 */ /* 0x000fea000383ffff */
[----:B------:R-:W-:Y:S05]  /*0b60*/  EXIT ;  /* 0x000000000000794d */ /* 0x000fea0003800000 */
.L_x_12:
        /* <DEDUP_REMOVED lines=9> */
.L_x_15:


//--------------------- .nv.shared.reserved.0     --------------------------
	.section	.nv.shared.reserved.0,"aw",@nobits
	.weak		__nv_reservedSMEM_offset_0_alias
	.size		__nv_reservedSMEM_offset_0_alias, 0, 64
	.other		__nv_reservedSMEM_offset_0_alias,@"STO_CUDA_RESERVED_SHARED STV_DEFAULT"
__nv_reservedSMEM_offset_0_alias:
	.zero		0
	.zero		64


//--------------------- .nv.constant0._Z18per_element_kernelPiS_S_ii --------------------------
	.section	.nv.constant0._Z18per_element_kernelPiS_S_ii,"a",@progbits
	.sectionflags	@""
	.align	4
.nv.constant0._Z18per_element_kernelPiS_S_ii:
	.zero		928


//--------------------- .nv.constant0._Z21per_column_row_kernelPiS_S_ii --------------------------
	.section	.nv.constant0._Z21per_column_row_kernelPiS_S_ii,"a",@progbits
	.sectionflags	@""
	.align	4
.nv.constant0._Z21per_column_row_kernelPiS_S_ii:
	.zero		928


//--------------------- .nv.constant0._Z21per_row_column_kernelPiS_S_ii --------------------------
	.section	.nv.constant0._Z21per_row_column_kernelPiS_S_ii,"a",@progbits
	.sectionflags	@""
	.align	4
.nv.constant0._Z21per_row_column_kernelPiS_S_ii:
	.zero		928


//--------------------- SYMBOLS --------------------------

	.type		.nv.reservedSmem.offset0,@object
	.size		.nv.reservedSmem.offset0,0x4
